// auto-generated by cutlass_sweep.gemm — config: {"arch": "sm_90", "cluster_m": 2, "cluster_n": 1, "dtype": "int8", "dtype_b": "int8", "layout": "nt", "stages": 0, "tile_k": 32, "tile_m": 64, "tile_n": 256}
#include "cutlass/cutlass.h"
#include "cutlass/gemm/collective/collective_builder.hpp"
#include "cutlass/gemm/device/gemm_universal_adapter.h"
#include "cutlass/gemm/kernel/gemm_universal.hpp"
#include "cutlass/epilogue/collective/collective_builder.hpp"

using ElemA = int8_t;
using ElemB = int8_t;
using ElemCD = int8_t;
using Acc  = int32_t;
using TileShape    = cute::Shape<cute::_64, cute::_256, cute::_32>;
using ClusterShape = cute::Shape<cute::_2, cute::_1, cute::_1>;

using CollectiveEpilogue = typename cutlass::epilogue::collective::CollectiveBuilder<
    cutlass::arch::Sm90, cutlass::arch::OpClassTensorOp,
    TileShape, ClusterShape,
    cutlass::epilogue::collective::EpilogueTileAuto,
    Acc, Acc,
    ElemCD, cutlass::layout::RowMajor, 128 / cutlass::sizeof_bits<ElemCD>::value,
    ElemCD, cutlass::layout::RowMajor, 128 / cutlass::sizeof_bits<ElemCD>::value,
    cutlass::epilogue::collective::EpilogueScheduleAuto
  >::CollectiveOp;

using CollectiveMainloop = typename cutlass::gemm::collective::CollectiveBuilder<
    cutlass::arch::Sm90, cutlass::arch::OpClassTensorOp,
    ElemA, cutlass::layout::RowMajor, 128 / cutlass::sizeof_bits<ElemA>::value,
    ElemB, cutlass::layout::ColumnMajor, 128 / cutlass::sizeof_bits<ElemB>::value,
    Acc,
    TileShape, ClusterShape,
    cutlass::gemm::collective::StageCountAutoCarveout<static_cast<int>(sizeof(typename CollectiveEpilogue::SharedStorage))>,
    cutlass::gemm::collective::KernelScheduleAuto
  >::CollectiveOp;

using GemmKernel = cutlass::gemm::kernel::GemmUniversal<
    cute::Shape<int,int,int,int>,
    CollectiveMainloop,
    CollectiveEpilogue
>;
using Gemm = cutlass::gemm::device::GemmUniversalAdapter<GemmKernel>;

// Force the device kernel symbol into the cubin without needing a host main.
auto* _anchor = &cutlass::device_kernel<GemmKernel>;


// ===== COMPILED SASS (sm_90a) =====

	.target	sm_90a

	.elftype	@"ET_EXEC"


//--------------------- .note.nv.tkinfo           --------------------------
	.section	.note.nv.tkinfo,"",@"SHT_NOTE"
	.sectionflags	@"SHF_NOTE_NV_TKINFO"
	.tkinfo
        /*0018*/ 	.word	0x00000002
        /*0030*/ 	.string	""
        /*0030*/ 	.string	"ptxas"
        /*0030*/ 	.string	"Cuda compilation tools, release 13.0, V13.0.88"
        /*0030*/ 	.string	"Build cuda_13.0.r13.0/compiler.36424714_0"
        /*0030*/ 	.string	"-arch sm_90a -m 64 "



//--------------------- .note.nv.cuinfo           --------------------------
	.section	.note.nv.cuinfo,"",@"SHT_NOTE"
	.sectionflags	@"SHF_NOTE_NV_CUINFO"
        /*0018*/ 	.short	0x0002
        /*001a*/ 	.short	0x005a
        /*001c*/ 	.short	0x0082
	.zero		2


//--------------------- .nv.info                  --------------------------
	.section	.nv.info,"",@"SHT_CUDA_INFO"
	.align	4


	//----- nvinfo : EIATTR_REGCOUNT
	.align		4
        /*0000*/ 	.byte	0x04, 0x2f
        /*0002*/ 	.short	(.L_15 - .L_14)
	.align		4
.L_14:
        /*0004*/ 	.word	index@(_ZN7cutlass13device_kernelINS_4gemm6kernel13GemmUniversalIN4cute5tupleIJiiiiEEENS1_10collective13CollectiveMmaINS1_34MainloopSm90TmaGmmaWarpSpecializedILi22ENS5_IJNS4_1CILi2EEENSA_ILi1EEESC_EEENS1_32KernelTmaWarpSpecializedPingpongEEENS5_IJNSA_ILi64EEENSA_ILi256EEENSA_ILi32EEEEEEaNS5_IJlSC_lEEEaSK_NS4_8TiledMMAINS4_8MMA_AtomIJNS4_4SM904GMMA27MMA_64x256x32_S32S8S8_SS_TNEEEENS4_6LayoutINS5_IJSC_SC_SC_EEENS5_IJNSA_ILi0EEEST_ST_EEEEENS5_IJNS4_10UnderscoreESW_SW_EEEEENS4_13SM90_TMA_LOADENS4_14ComposedLayoutINS4_7SwizzleILi1ELi4ELi3EEENS4_18smem_ptr_flag_bitsILi8EEENSR_INS5_IJNSA_ILi8EEESI_EEENS5_IJSI_SC_EEEEEEEvNS4_8identityENS4_23SM90_TMA_LOAD_MULTICASTES19_vS1A_EENS_8epilogue10collective6detail29Sm90TmaWarpSpecializedAdapterINS1E_15DefaultEpilogueIaSK_SK_NS1D_6thread17LinearCombinationIaLi1EiiLNS1I_9ScaleType4KindE0ELNS_15FloatRoundStyleE2EaEENS1_15EpilogueDefaultEEEEEvvEEEEvNT_6ParamsE)
        /*0008*/ 	.word	0x000000a8


	//----- nvinfo : EIATTR_FRAME_SIZE
	.align		4
.L_15:
        /*000c*/ 	.byte	0x04, 0x11
        /*000e*/ 	.short	(.L_17 - .L_16)
	.align		4
.L_16:
        /*0010*/ 	.word	index@(_ZN7cutlass13device_kernelINS_4gemm6kernel13GemmUniversalIN4cute5tupleIJiiiiEEENS1_10collective13CollectiveMmaINS1_34MainloopSm90TmaGmmaWarpSpecializedILi22ENS5_IJNS4_1CILi2EEENSA_ILi1EEESC_EEENS1_32KernelTmaWarpSpecializedPingpongEEENS5_IJNSA_ILi64EEENSA_ILi256EEENSA_ILi32EEEEEEaNS5_IJlSC_lEEEaSK_NS4_8TiledMMAINS4_8MMA_AtomIJNS4_4SM904GMMA27MMA_64x256x32_S32S8S8_SS_TNEEEENS4_6LayoutINS5_IJSC_SC_SC_EEENS5_IJNSA_ILi0EEEST_ST_EEEEENS5_IJNS4_10UnderscoreESW_SW_EEEEENS4_13SM90_TMA_LOADENS4_14ComposedLayoutINS4_7SwizzleILi1ELi4ELi3EEENS4_18smem_ptr_flag_bitsILi8EEENSR_INS5_IJNSA_ILi8EEESI_EEENS5_IJSI_SC_EEEEEEEvNS4_8identityENS4_23SM90_TMA_LOAD_MULTICASTES19_vS1A_EENS_8epilogue10collective6detail29Sm90TmaWarpSpecializedAdapterINS1E_15DefaultEpilogueIaSK_SK_NS1D_6thread17LinearCombinationIaLi1EiiLNS1I_9ScaleType4KindE0ELNS_15FloatRoundStyleE2EaEENS1_15EpilogueDefaultEEEEEvvEEEEvNT_6ParamsE)
        /*0014*/ 	.word	0x00000008


	//----- nvinfo : EIATTR_MIN_STACK_SIZE
	.align		4
.L_17:
        /*0018*/ 	.byte	0x04, 0x12
        /*001a*/ 	.short	(.L_19 - .L_18)
	.align		4
.L_18:
        /*001c*/ 	.word	index@(_ZN7cutlass13device_kernelINS_4gemm6kernel13GemmUniversalIN4cute5tupleIJiiiiEEENS1_10collective13CollectiveMmaINS1_34MainloopSm90TmaGmmaWarpSpecializedILi22ENS5_IJNS4_1CILi2EEENSA_ILi1EEESC_EEENS1_32KernelTmaWarpSpecializedPingpongEEENS5_IJNSA_ILi64EEENSA_ILi256EEENSA_ILi32EEEEEEaNS5_IJlSC_lEEEaSK_NS4_8TiledMMAINS4_8MMA_AtomIJNS4_4SM904GMMA27MMA_64x256x32_S32S8S8_SS_TNEEEENS4_6LayoutINS5_IJSC_SC_SC_EEENS5_IJNSA_ILi0EEEST_ST_EEEEENS5_IJNS4_10UnderscoreESW_SW_EEEEENS4_13SM90_TMA_LOADENS4_14ComposedLayoutINS4_7SwizzleILi1ELi4ELi3EEENS4_18smem_ptr_flag_bitsILi8EEENSR_INS5_IJNSA_ILi8EEESI_EEENS5_IJSI_SC_EEEEEEEvNS4_8identityENS4_23SM90_TMA_LOAD_MULTICASTES19_vS1A_EENS_8epilogue10collective6detail29Sm90TmaWarpSpecializedAdapterINS1E_15DefaultEpilogueIaSK_SK_NS1D_6thread17LinearCombinationIaLi1EiiLNS1I_9ScaleType4KindE0ELNS_15FloatRoundStyleE2EaEENS1_15EpilogueDefaultEEEEEvvEEEEvNT_6ParamsE)
        /*0020*/ 	.word	0x00000008
.L_19:


//--------------------- .nv.compat                --------------------------
	.section	.nv.compat,"",@"SHT_CUDA_COMPAT_INFO"
	.align	4
        /*0000*/ 	.byte	0x02, 0x09, 0x01, 0x00, 0x02, 0x02, 0x04, 0x00, 0x02, 0x05, 0x05, 0x00, 0x03, 0x07, 0x01, 0x01
        /*0010*/ 	.byte	0x02, 0x03, 0x01, 0x00, 0x02, 0x06, 0x01, 0x00, 0x04, 0x0b, 0x08, 0x00, 0x00, 0x00, 0x00, 0x00
        /*0020*/ 	.byte	0x00, 0x00, 0x00, 0x00


//--------------------- .nv.info._ZN7cutlass13device_kernelINS_4gemm6kernel13GemmUniversalIN4cute5tupleIJiiiiEEENS1_10collective13CollectiveMmaINS1_34MainloopSm90TmaGmmaWarpSpecializedILi22ENS5_IJNS4_1CILi2EEENSA_ILi1EEESC_EEENS1_32KernelTmaWarpSpecializedPingpongEEENS5_IJNSA_ILi64EEENSA_ILi256EEENSA_ILi32EEEEEEaNS5_IJlSC_lEEEaSK_NS4_8TiledMMAINS4_8MMA_AtomIJNS4_4SM904GMMA27MMA_64x256x32_S32S8S8_SS_TNEEEENS4_6LayoutINS5_IJSC_SC_SC_EEENS5_IJNSA_ILi0EEEST_ST_EEEEENS5_IJNS4_10UnderscoreESW_SW_EEEEENS4_13SM90_TMA_LOADENS4_14ComposedLayoutINS4_7SwizzleILi1ELi4ELi3EEENS4_18smem_ptr_flag_bitsILi8EEENSR_INS5_IJNSA_ILi8EEESI_EEENS5_IJSI_SC_EEEEEEEvNS4_8identityENS4_23SM90_TMA_LOAD_MULTICASTES19_vS1A_EENS_8epilogue10collective6detail29Sm90TmaWarpSpecializedAdapterINS1E_15DefaultEpilogueIaSK_SK_NS1D_6thread17LinearCombinationIaLi1EiiLNS1I_9ScaleType4KindE0ELNS_15FloatRoundStyleE2EaEENS1_15EpilogueDefaultEEEEEvvEEEEvNT_6ParamsE --------------------------
	.section	.nv.info._ZN7cutlass13device_kernelINS_4gemm6kernel13GemmUniversalIN4cute5tupleIJiiiiEEENS1_10collective13CollectiveMmaINS1_34MainloopSm90TmaGmmaWarpSpecializedILi22ENS5_IJNS4_1CILi2EEENSA_ILi1EEESC_EEENS1_32KernelTmaWarpSpecializedPingpongEEENS5_IJNSA_ILi64EEENSA_ILi256EEENSA_ILi32EEEEEEaNS5_IJlSC_lEEEaSK_NS4_8TiledMMAINS4_8MMA_AtomIJNS4_4SM904GMMA27MMA_64x256x32_S32S8S8_SS_TNEEEENS4_6LayoutINS5_IJSC_SC_SC_EEENS5_IJNSA_ILi0EEEST_ST_EEEEENS5_IJNS4_10UnderscoreESW_SW_EEEEENS4_13SM90_TMA_LOADENS4_14ComposedLayoutINS4_7SwizzleILi1ELi4ELi3EEENS4_18smem_ptr_flag_bitsILi8EEENSR_INS5_IJNSA_ILi8EEESI_EEENS5_IJSI_SC_EEEEEEEvNS4_8identityENS4_23SM90_TMA_LOAD_MULTICASTES19_vS1A_EENS_8epilogue10collective6detail29Sm90TmaWarpSpecializedAdapterINS1E_15DefaultEpilogueIaSK_SK_NS1D_6thread17LinearCombinationIaLi1EiiLNS1I_9ScaleType4KindE0ELNS_15FloatRoundStyleE2EaEENS1_15EpilogueDefaultEEEEEvvEEEEvNT_6ParamsE,"",@"SHT_CUDA_INFO"
	.sectionflags	@""
	.align	4


	//----- nvinfo : EIATTR_CUDA_API_VERSION
	.align		4
        /*0000*/ 	.byte	0x04, 0x37
        /*0002*/ 	.short	(.L_21 - .L_20)
.L_20:
        /*0004*/ 	.word	0x00000082


	//----- nvinfo : EIATTR_KPARAM_INFO
	.align		4
.L_21:
        /*0008*/ 	.byte	0x04, 0x17
        /*000a*/ 	.short	(.L_23 - .L_22)
.L_22:
        /*000c*/ 	.word	0x00000000
        /*0010*/ 	.short	0x0000
        /*0012*/ 	.short	0x0070
        /*0014*/ 	.byte	0x00, 0xf0, 0x01, 0x10


	//----- nvinfo : EIATTR_SPARSE_MMA_MASK
	.align		4
.L_23:
        /*0018*/ 	.byte	0x03, 0x50
        /*001a*/ 	.short	0x0000


	//----- nvinfo : EIATTR_MAXREG_COUNT
	.align		4
        /*001c*/ 	.byte	0x03, 0x1b
        /*001e*/ 	.short	0x00a8


	//----- nvinfo : EIATTR_NUM_BARRIERS
	.align		4
        /*0020*/ 	.byte	0x02, 0x4c
        /*0022*/ 	.byte	0x01
	.zero		1


	//----- nvinfo : EIATTR_EXTERNS
	.align		4
        /*0024*/ 	.byte	0x04, 0x0f
        /*0026*/ 	.short	(.L_25 - .L_24)


	//   ....[0]....
	.align		4
.L_24:
        /*0028*/ 	.word	index@(__assertfail)


	//----- nvinfo : EIATTR_ANNOTATIONS
	.align		4
.L_25:
        /*002c*/ 	.byte	0x04, 0x55
        /*002e*/ 	.short	(.L_27 - .L_26)


	//   ....[0]....
.L_26:
        /*0030*/ 	.word	0x00000001
        /*0034*/ 	.byte	0x20, 0x10, 0x00, 0x00, 0x01, 0x00, 0x00, 0x00, 0x30, 0x85, 0x00, 0x00, 0x01, 0x00, 0x00, 0x00
        /*0044*/ 	.byte	0xc0, 0x91, 0x00, 0x00


	//----- nvinfo : EIATTR_MERCURY_ISA_VERSION
	.align		4
.L_27:
        /*0048*/ 	.byte	0x03, 0x5f
        /*004a*/ 	.short	0x0101


	//----- nvinfo : EIATTR_INT_WARP_WIDE_INSTR_OFFSETS
	.align		4
        /*004c*/ 	.byte	0x04, 0x31
        /*004e*/ 	.short	(.L_29 - .L_28)


	//   ....[0]....
.L_28:
        /*0050*/ 	.word	0x00000780


	//   ....[1]....
        /*0054*/ 	.word	0x00000800


	//   ....[2]....
        /*0058*/ 	.word	0x00000900


	//   ....[3]....
        /*005c*/ 	.word	0x00000910


	//   ....[4]....
        /*0060*/ 	.word	0x00000930


	//   ....[5]....
        /*0064*/ 	.word	0x000009d0


	//   ....[6]....
        /*0068*/ 	.word	0x000009e0


	//   ....[7]....
        /*006c*/ 	.word	0x00000a30


	//   ....[8]....
        /*0070*/ 	.word	0x00001fb0


	//----- nvinfo : EIATTR_COOP_GROUP_MASK_REGIDS
	.align		4
.L_29:
        /*0074*/ 	.byte	0x04, 0x29
        /*0076*/ 	.short	(.L_31 - .L_30)


	//   ....[0]....
.L_30:
        /*0078*/ 	.word	0xffffffff


	//   ....[1]....
        /*007c*/ 	.word	0xffffffff


	//   ....[2]....
        /*0080*/ 	.word	0xffffffff


	//   ....[3]....
        /*0084*/ 	.word	0xffffffff


	//   ....[4]....
        /*0088*/ 	.word	0xffffffff


	//   ....[5]....
        /*008c*/ 	.word	0xffffffff


	//   ....[6]....
        /*0090*/ 	.word	0xffffffff


	//----- nvinfo : EIATTR_COOP_GROUP_INSTR_OFFSETS
	.align		4
.L_31:
        /*0094*/ 	.byte	0x04, 0x28
        /*0096*/ 	.short	(.L_33 - .L_32)


	//   ....[0]....
.L_32:
        /*0098*/ 	.word	0x00000070


	//   ....[1]....
        /*009c*/ 	.word	0x00000080


	//   ....[2]....
        /*00a0*/ 	.word	0x00000140


	//   ....[3]....
        /*00a4*/ 	.word	0x00000560


	//   ....[4]....
        /*00a8*/ 	.word	0x000005a0


	//   ....[5]....
        /*00ac*/ 	.word	0x00000a20


	//   ....[6]....
        /*00b0*/ 	.word	0x00000bc0


	//----- nvinfo : EIATTR_REG_RECONFIG
	.align		4
.L_33:
        /*00b4*/ 	.byte	0x01, 0x54
	.zero		2


	//----- nvinfo : EIATTR_SYSCALL_OFFSETS
	.align		4
        /*00b8*/ 	.byte	0x04, 0x46
        /*00ba*/ 	.short	(.L_35 - .L_34)


	//   ....[0]....
.L_34:
        /*00bc*/ 	.word	0x00001a40


	//----- nvinfo : EIATTR_MBARRIER_INSTR_OFFSETS
	.align		4
.L_35:
        /*00c0*/ 	.byte	0x04, 0x39
        /*00c2*/ 	.short	(.L_37 - .L_36)


	//   ....[0]....
.L_36:
        /*00c4*/ 	.word	0x00000280
        /*00c8*/ 	.word	0x000000ff
        /*00cc*/ 	.word	0x00000000
        /*00d0*/ 	.short	0x0100
        /*00d2*/ 	.byte	0x08
	.zero		1


	//   ....[1]....
        /*00d4*/ 	.word	0x00000290
        /*00d8*/ 	.word	0x000000ff
        /*00dc*/ 	.word	0x000000b0
        /*00e0*/ 	.short	0x0100
        /*00e2*/ 	.byte	0x08
	.zero		1


	//   ....[2]....
        /*00e4*/ 	.word	0x000002a0
        /*00e8*/ 	.word	0x000000ff
        /*00ec*/ 	.word	0x00000008
        /*00f0*/ 	.short	0x0100
        /*00f2*/ 	.byte	0x08
	.zero		1


	//   ....[3]....
        /*00f4*/ 	.word	0x000002b0
        /*00f8*/ 	.word	0x000000ff
        /*00fc*/ 	.word	0x000000b8
        /*0100*/ 	.short	0x0100
        /*0102*/ 	.byte	0x08
	.zero		1


	//   ....[4]....
        /*0104*/ 	.word	0x000002c0
        /*0108*/ 	.word	0x000000ff
        /*010c*/ 	.word	0x00000010
        /*0110*/ 	.short	0x0100
        /*0112*/ 	.byte	0x08
	.zero		1


	//   ....[5]....
        /*0114*/ 	.word	0x000002d0
        /*0118*/ 	.word	0x000000ff
        /*011c*/ 	.word	0x000000c0
        /*0120*/ 	.short	0x0100
        /*0122*/ 	.byte	0x08
	.zero		1


	//   ....[6]....
        /*0124*/ 	.word	0x000002e0
        /*0128*/ 	.word	0x000000ff
        /*012c*/ 	.word	0x00000018
        /*0130*/ 	.short	0x0100
        /*0132*/ 	.byte	0x08
	.zero		1


	//   ....[7]....
        /*0134*/ 	.word	0x000002f0
        /*0138*/ 	.word	0x000000ff
        /*013c*/ 	.word	0x000000c8
        /*0140*/ 	.short	0x0100
        /*0142*/ 	.byte	0x08
	.zero		1


	//   ....[8]....
        /*0144*/ 	.word	0x00000300
        /*0148*/ 	.word	0x000000ff
        /*014c*/ 	.word	0x00000020
        /*0150*/ 	.short	0x0100
        /*0152*/ 	.byte	0x08
	.zero		1


	//   ....[9]....
        /*0154*/ 	.word	0x00000310
        /*0158*/ 	.word	0x000000ff
        /*015c*/ 	.word	0x000000d0
        /*0160*/ 	.short	0x0100
        /*0162*/ 	.byte	0x08
	.zero		1


	//   ....[10]....
        /*0164*/ 	.word	0x00000320
        /*0168*/ 	.word	0x000000ff
        /*016c*/ 	.word	0x00000028
        /*0170*/ 	.short	0x0100
        /*0172*/ 	.byte	0x08
	.zero		1


	//   ....[11]....
        /*0174*/ 	.word	0x00000330
        /*0178*/ 	.word	0x000000ff
        /*017c*/ 	.word	0x000000d8
        /*0180*/ 	.short	0x0100
        /*0182*/ 	.byte	0x08
	.zero		1


	//   ....[12]....
        /*0184*/ 	.word	0x00000340
        /*0188*/ 	.word	0x000000ff
        /*018c*/ 	.word	0x00000030
        /*0190*/ 	.short	0x0100
        /*0192*/ 	.byte	0x08
	.zero		1


	//   ....[13]....
        /*0194*/ 	.word	0x00000350
        /*0198*/ 	.word	0x000000ff
        /*019c*/ 	.word	0x000000e0
        /*01a0*/ 	.short	0x0100
        /*01a2*/ 	.byte	0x08
	.zero		1


	//   ....[14]....
        /*01a4*/ 	.word	0x00000360
        /*01a8*/ 	.word	0x000000ff
        /*01ac*/ 	.word	0x00000038
        /*01b0*/ 	.short	0x0100
        /*01b2*/ 	.byte	0x08
	.zero		1


	//   ....[15]....
        /*01b4*/ 	.word	0x00000370
        /*01b8*/ 	.word	0x000000ff
        /*01bc*/ 	.word	0x000000e8
        /*01c0*/ 	.short	0x0100
        /*01c2*/ 	.byte	0x08
	.zero		1


	//   ....[16]....
        /*01c4*/ 	.word	0x00000380
        /*01c8*/ 	.word	0x000000ff
        /*01cc*/ 	.word	0x00000040
        /*01d0*/ 	.short	0x0100
        /*01d2*/ 	.byte	0x08
	.zero		1


	//   ....[17]....
        /*01d4*/ 	.word	0x00000390
        /*01d8*/ 	.word	0x000000ff
        /*01dc*/ 	.word	0x000000f0
        /*01e0*/ 	.short	0x0100
        /*01e2*/ 	.byte	0x08
	.zero		1


	//   ....[18]....
        /*01e4*/ 	.word	0x000003a0
        /*01e8*/ 	.word	0x000000ff
        /*01ec*/ 	.word	0x00000048
        /*01f0*/ 	.short	0x0100
        /*01f2*/ 	.byte	0x08
	.zero		1


	//   ....[19]....
        /*01f4*/ 	.word	0x000003b0
        /*01f8*/ 	.word	0x000000ff
        /*01fc*/ 	.word	0x000000f8
        /*0200*/ 	.short	0x0100
        /*0202*/ 	.byte	0x08
	.zero		1


	//   ....[20]....
        /*0204*/ 	.word	0x000003c0
        /*0208*/ 	.word	0x000000ff
        /*020c*/ 	.word	0x00000050
        /*0210*/ 	.short	0x0100
        /*0212*/ 	.byte	0x08
	.zero		1


	//   ....[21]....
        /*0214*/ 	.word	0x000003d0
        /*0218*/ 	.word	0x000000ff
        /*021c*/ 	.word	0x00000100
        /*0220*/ 	.short	0x0100
        /*0222*/ 	.byte	0x08
	.zero		1


	//   ....[22]....
        /*0224*/ 	.word	0x000003e0
        /*0228*/ 	.word	0x000000ff
        /*022c*/ 	.word	0x00000058
        /*0230*/ 	.short	0x0100
        /*0232*/ 	.byte	0x08
	.zero		1


	//   ....[23]....
        /*0234*/ 	.word	0x000003f0
        /*0238*/ 	.word	0x000000ff
        /*023c*/ 	.word	0x00000108
        /*0240*/ 	.short	0x0100
        /*0242*/ 	.byte	0x08
	.zero		1


	//   ....[24]....
        /*0244*/ 	.word	0x00000400
        /*0248*/ 	.word	0x000000ff
        /*024c*/ 	.word	0x00000060
        /*0250*/ 	.short	0x0100
        /*0252*/ 	.byte	0x08
	.zero		1


	//   ....[25]....
        /*0254*/ 	.word	0x00000410
        /*0258*/ 	.word	0x000000ff
        /*025c*/ 	.word	0x00000110
        /*0260*/ 	.short	0x0100
        /*0262*/ 	.byte	0x08
	.zero		1


	//   ....[26]....
        /*0264*/ 	.word	0x00000420
        /*0268*/ 	.word	0x000000ff
        /*026c*/ 	.word	0x00000068
        /*0270*/ 	.short	0x0100
        /*0272*/ 	.byte	0x08
	.zero		1


	//   ....[27]....
        /*0274*/ 	.word	0x00000430
        /*0278*/ 	.word	0x000000ff
        /*027c*/ 	.word	0x00000118
        /*0280*/ 	.short	0x0100
        /*0282*/ 	.byte	0x08
	.zero		1


	//   ....[28]....
        /*0284*/ 	.word	0x00000440
        /*0288*/ 	.word	0x000000ff
        /*028c*/ 	.word	0x00000070
        /*0290*/ 	.short	0x0100
        /*0292*/ 	.byte	0x08
	.zero		1


	//   ....[29]....
        /*0294*/ 	.word	0x00000450
        /*0298*/ 	.word	0x000000ff
        /*029c*/ 	.word	0x00000120
        /*02a0*/ 	.short	0x0100
        /*02a2*/ 	.byte	0x08
	.zero		1


	//   ....[30]....
        /*02a4*/ 	.word	0x00000460
        /*02a8*/ 	.word	0x000000ff
        /*02ac*/ 	.word	0x00000078
        /*02b0*/ 	.short	0x0100
        /*02b2*/ 	.byte	0x08
	.zero		1


	//   ....[31]....
        /*02b4*/ 	.word	0x00000470
        /*02b8*/ 	.word	0x000000ff
        /*02bc*/ 	.word	0x00000128
        /*02c0*/ 	.short	0x0100
        /*02c2*/ 	.byte	0x08
	.zero		1


	//   ....[32]....
        /*02c4*/ 	.word	0x00000480
        /*02c8*/ 	.word	0x000000ff
        /*02cc*/ 	.word	0x00000080
        /*02d0*/ 	.short	0x0100
        /*02d2*/ 	.byte	0x08
	.zero		1


	//   ....[33]....
        /*02d4*/ 	.word	0x00000490
        /*02d8*/ 	.word	0x000000ff
        /*02dc*/ 	.word	0x00000130
        /*02e0*/ 	.short	0x0100
        /*02e2*/ 	.byte	0x08
	.zero		1


	//   ....[34]....
        /*02e4*/ 	.word	0x000004a0
        /*02e8*/ 	.word	0x000000ff
        /*02ec*/ 	.word	0x00000088
        /*02f0*/ 	.short	0x0100
        /*02f2*/ 	.byte	0x08
	.zero		1


	//   ....[35]....
        /*02f4*/ 	.word	0x000004b0
        /*02f8*/ 	.word	0x000000ff
        /*02fc*/ 	.word	0x00000138
        /*0300*/ 	.short	0x0100
        /*0302*/ 	.byte	0x08
	.zero		1


	//   ....[36]....
        /*0304*/ 	.word	0x000004c0
        /*0308*/ 	.word	0x000000ff
        /*030c*/ 	.word	0x00000090
        /*0310*/ 	.short	0x0100
        /*0312*/ 	.byte	0x08
	.zero		1


	//   ....[37]....
        /*0314*/ 	.word	0x000004d0
        /*0318*/ 	.word	0x000000ff
        /*031c*/ 	.word	0x00000140
        /*0320*/ 	.short	0x0100
        /*0322*/ 	.byte	0x08
	.zero		1


	//   ....[38]....
        /*0324*/ 	.word	0x000004e0
        /*0328*/ 	.word	0x000000ff
        /*032c*/ 	.word	0x00000098
        /*0330*/ 	.short	0x0100
        /*0332*/ 	.byte	0x08
	.zero		1


	//   ....[39]....
        /*0334*/ 	.word	0x000004f0
        /*0338*/ 	.word	0x000000ff
        /*033c*/ 	.word	0x00000148
        /*0340*/ 	.short	0x0100
        /*0342*/ 	.byte	0x08
	.zero		1


	//   ....[40]....
        /*0344*/ 	.word	0x00000500
        /*0348*/ 	.word	0x000000ff
        /*034c*/ 	.word	0x000000a0
        /*0350*/ 	.short	0x0100
        /*0352*/ 	.byte	0x08
	.zero		1


	//   ....[41]....
        /*0354*/ 	.word	0x00000510
        /*0358*/ 	.word	0x000000ff
        /*035c*/ 	.word	0x00000150
        /*0360*/ 	.short	0x0100
        /*0362*/ 	.byte	0x08
	.zero		1


	//   ....[42]....
        /*0364*/ 	.word	0x00000520
        /*0368*/ 	.word	0x000000ff
        /*036c*/ 	.word	0x000000a8
        /*0370*/ 	.short	0x0100
        /*0372*/ 	.byte	0x08
	.zero		1


	//   ....[43]....
        /*0374*/ 	.word	0x00000530
        /*0378*/ 	.word	0x000000ff
        /*037c*/ 	.word	0x00000158
        /*0380*/ 	.short	0x0100
        /*0382*/ 	.byte	0x08
	.zero		1


	//   ....[44]....
        /*0384*/ 	.word	0x00000a60
        /*0388*/ 	.word	0x000000ff
        /*038c*/ 	.word	0x00000190
        /*0390*/ 	.short	0x0100
        /*0392*/ 	.byte	0x08
	.zero		1


	//   ....[45]....
        /*0394*/ 	.word	0x00000af0
        /*0398*/ 	.word	0x000000ff
        /*039c*/ 	.word	0x00000198
        /*03a0*/ 	.short	0x0100
        /*03a2*/ 	.byte	0x08
	.zero		1


	//   ....[46]....
        /*03a4*/ 	.word	0x00000b40
        /*03a8*/ 	.word	0x000000ff
        /*03ac*/ 	.word	0x00000170
        /*03b0*/ 	.short	0x0100
        /*03b2*/ 	.byte	0x09
	.zero		1


	//   ....[47]....
        /*03b4*/ 	.word	0x00000b50
        /*03b8*/ 	.word	0x000000ff
        /*03bc*/ 	.word	0x00000178
        /*03c0*/ 	.short	0x0100
        /*03c2*/ 	.byte	0x09
	.zero		1


	//   ....[48]....
        /*03c4*/ 	.word	0x00000b60
        /*03c8*/ 	.word	0x000000ff
        /*03cc*/ 	.word	0x00000180
        /*03d0*/ 	.short	0x0100
        /*03d2*/ 	.byte	0x09
	.zero		1


	//   ....[49]....
        /*03d4*/ 	.word	0x00000b70
        /*03d8*/ 	.word	0x000000ff
        /*03dc*/ 	.word	0x00000188
        /*03e0*/ 	.short	0x0100
        /*03e2*/ 	.byte	0x09
	.zero		1


	//   ....[50]....
        /*03e4*/ 	.word	0x00001920
        /*03e8*/ 	.word	0x0000009f
        /*03ec*/ 	.word	0x00000000
        /*03f0*/ 	.short	0x010a
        /*03f2*/ 	.byte	0x2a
	.zero		1


	//   ....[51]....
        /*03f4*/ 	.word	0x00001ad0
        /*03f8*/ 	.word	0x00000003
        /*03fc*/ 	.word	0x00000000
        /*0400*/ 	.short	0x010a
        /*0402*/ 	.byte	0x3f
	.zero		1


	//   ....[52]....
        /*0404*/ 	.word	0x00001b30
        /*0408*/ 	.word	0x00000003
        /*040c*/ 	.word	0x00000000
        /*0410*/ 	.short	0x010a
        /*0412*/ 	.byte	0x3f
	.zero		1


	//   ....[53]....
        /*0414*/ 	.word	0x00001d20
        /*0418*/ 	.word	0x000000ff
        /*041c*/ 	.word	0x00000000
        /*0420*/ 	.short	0x010a
        /*0422*/ 	.byte	0x04
	.zero		1


	//   ....[54]....
        /*0424*/ 	.word	0x00001d60
        /*0428*/ 	.word	0x000000ff
        /*042c*/ 	.word	0x00000000
        /*0430*/ 	.short	0x010a
        /*0432*/ 	.byte	0x04
	.zero		1


	//   ....[55]....
        /*0434*/ 	.word	0x00001e50
        /*0438*/ 	.word	0x00000004
        /*043c*/ 	.word	0x00000000
        /*0440*/ 	.short	0x0101
        /*0442*/ 	.byte	0x3f
	.zero		1


	//   ....[56]....
        /*0444*/ 	.word	0x00001f50
        /*0448*/ 	.word	0x000000a0
        /*044c*/ 	.word	0x00000000
        /*0450*/ 	.short	0x0101
        /*0452*/ 	.byte	0x2d
	.zero		1


	//   ....[57]....
        /*0454*/ 	.word	0x00002050
        /*0458*/ 	.word	0x00000000
        /*045c*/ 	.word	0x00000000
        /*0460*/ 	.short	0x0101
        /*0462*/ 	.byte	0x3f
	.zero		1


	//   ....[58]....
        /*0464*/ 	.word	0x00002110
        /*0468*/ 	.word	0x0000009f
        /*046c*/ 	.word	0x00000010
        /*0470*/ 	.short	0x010a
        /*0472*/ 	.byte	0x2a
	.zero		1


	//   ....[59]....
        /*0474*/ 	.word	0x00008550
        /*0478*/ 	.word	0x000000a2
        /*047c*/ 	.word	0x00000000
        /*0480*/ 	.short	0x0101
        /*0482*/ 	.byte	0x2d
	.zero		1


	//   ....[60]....
        /*0484*/ 	.word	0x00008f10
        /*0488*/ 	.word	0x0000000c
        /*048c*/ 	.word	0x000000b0
        /*0490*/ 	.short	0x010a
        /*0492*/ 	.byte	0x3f
	.zero		1


	//   ....[61]....
        /*0494*/ 	.word	0x000092d0
        /*0498*/ 	.word	0x00000004
        /*049c*/ 	.word	0x00000198
        /*04a0*/ 	.short	0x0101
        /*04a2*/ 	.byte	0x3f
	.zero		1


	//   ....[62]....
        /*04a4*/ 	.word	0x00009a60
        /*04a8*/ 	.word	0x00000007
        /*04ac*/ 	.word	0x00000000
        /*04b0*/ 	.short	0x010a
        /*04b2*/ 	.byte	0x3f
	.zero		1


	//   ....[63]....
        /*04b4*/ 	.word	0x00009ae0
        /*04b8*/ 	.word	0x00000009
        /*04bc*/ 	.word	0x00000000
        /*04c0*/ 	.short	0x010a
        /*04c2*/ 	.byte	0x3f
	.zero		1


	//   ....[64]....
        /*04c4*/ 	.word	0x00009b70
        /*04c8*/ 	.word	0x00000006
        /*04cc*/ 	.word	0x00000000
        /*04d0*/ 	.short	0x010a
        /*04d2*/ 	.byte	0x3f
	.zero		1


	//   ....[65]....
        /*04d4*/ 	.word	0x00009c00
        /*04d8*/ 	.word	0x00000009
        /*04dc*/ 	.word	0x00000000
        /*04e0*/ 	.short	0x010a
        /*04e2*/ 	.byte	0x3f
	.zero		1


	//   ....[66]....
        /*04e4*/ 	.word	0x00009c90
        /*04e8*/ 	.word	0x00000006
        /*04ec*/ 	.word	0x00000000
        /*04f0*/ 	.short	0x010a
        /*04f2*/ 	.byte	0x3f
	.zero		1


	//   ....[67]....
        /*04f4*/ 	.word	0x00009d20
        /*04f8*/ 	.word	0x00000009
        /*04fc*/ 	.word	0x00000000
        /*0500*/ 	.short	0x010a
        /*0502*/ 	.byte	0x3f
	.zero		1


	//   ....[68]....
        /*0504*/ 	.word	0x00009db0
        /*0508*/ 	.word	0x00000006
        /*050c*/ 	.word	0x00000000
        /*0510*/ 	.short	0x010a
        /*0512*/ 	.byte	0x3f
	.zero		1


	//   ....[69]....
        /*0514*/ 	.word	0x00009e40
        /*0518*/ 	.word	0x00000009
        /*051c*/ 	.word	0x00000000
        /*0520*/ 	.short	0x010a
        /*0522*/ 	.byte	0x3f
	.zero		1


	//   ....[70]....
        /*0524*/ 	.word	0x00009ed0
        /*0528*/ 	.word	0x00000006
        /*052c*/ 	.word	0x00000000
        /*0530*/ 	.short	0x010a
        /*0532*/ 	.byte	0x3f
	.zero		1


	//   ....[71]....
        /*0534*/ 	.word	0x00009f60
        /*0538*/ 	.word	0x00000009
        /*053c*/ 	.word	0x00000000
        /*0540*/ 	.short	0x010a
        /*0542*/ 	.byte	0x3f
	.zero		1


	//   ....[72]....
        /*0544*/ 	.word	0x00009ff0
        /*0548*/ 	.word	0x00000006
        /*054c*/ 	.word	0x00000000
        /*0550*/ 	.short	0x010a
        /*0552*/ 	.byte	0x3f
	.zero		1


	//   ....[73]....
        /*0554*/ 	.word	0x0000a080
        /*0558*/ 	.word	0x00000009
        /*055c*/ 	.word	0x00000000
        /*0560*/ 	.short	0x010a
        /*0562*/ 	.byte	0x3f
	.zero		1


	//   ....[74]....
        /*0564*/ 	.word	0x0000a110
        /*0568*/ 	.word	0x00000006
        /*056c*/ 	.word	0x00000000
        /*0570*/ 	.short	0x010a
        /*0572*/ 	.byte	0x3f
	.zero		1


	//   ....[75]....
        /*0574*/ 	.word	0x0000a1a0
        /*0578*/ 	.word	0x00000009
        /*057c*/ 	.word	0x00000000
        /*0580*/ 	.short	0x010a
        /*0582*/ 	.byte	0x3f
	.zero		1


	//   ....[76]....
        /*0584*/ 	.word	0x0000a230
        /*0588*/ 	.word	0x00000006
        /*058c*/ 	.word	0x00000000
        /*0590*/ 	.short	0x010a
        /*0592*/ 	.byte	0x3f
	.zero		1


	//   ....[77]....
        /*0594*/ 	.word	0x0000a2c0
        /*0598*/ 	.word	0x00000009
        /*059c*/ 	.word	0x00000000
        /*05a0*/ 	.short	0x010a
        /*05a2*/ 	.byte	0x3f
	.zero		1


	//   ....[78]....
        /*05a4*/ 	.word	0x0000a350
        /*05a8*/ 	.word	0x00000006
        /*05ac*/ 	.word	0x00000000
        /*05b0*/ 	.short	0x010a
        /*05b2*/ 	.byte	0x3f
	.zero		1


	//   ....[79]....
        /*05b4*/ 	.word	0x0000a3e0
        /*05b8*/ 	.word	0x00000009
        /*05bc*/ 	.word	0x00000000
        /*05c0*/ 	.short	0x010a
        /*05c2*/ 	.byte	0x3f
	.zero		1


	//   ....[80]....
        /*05c4*/ 	.word	0x0000a470
        /*05c8*/ 	.word	0x00000006
        /*05cc*/ 	.word	0x00000000
        /*05d0*/ 	.short	0x010a
        /*05d2*/ 	.byte	0x3f
	.zero		1


	//   ....[81]....
        /*05d4*/ 	.word	0x0000a500
        /*05d8*/ 	.word	0x00000009
        /*05dc*/ 	.word	0x00000000
        /*05e0*/ 	.short	0x010a
        /*05e2*/ 	.byte	0x3f
	.zero		1


	//   ....[82]....
        /*05e4*/ 	.word	0x0000a590
        /*05e8*/ 	.word	0x00000006
        /*05ec*/ 	.word	0x00000000
        /*05f0*/ 	.short	0x010a
        /*05f2*/ 	.byte	0x3f
	.zero		1


	//   ....[83]....
        /*05f4*/ 	.word	0x0000a620
        /*05f8*/ 	.word	0x00000003
        /*05fc*/ 	.word	0x00000000
        /*0600*/ 	.short	0x010a
        /*0602*/ 	.byte	0x3f
	.zero		1


	//   ....[84]....
        /*0604*/ 	.word	0x0000a680
        /*0608*/ 	.word	0x000000a1
        /*060c*/ 	.word	0x00000000
        /*0610*/ 	.short	0x010a
        /*0612*/ 	.byte	0x3f
	.zero		1


	//   ....[85]....
        /*0614*/ 	.word	0x0000a6d0
        /*0618*/ 	.word	0x00000003
        /*061c*/ 	.word	0x00000000
        /*0620*/ 	.short	0x010a
        /*0622*/ 	.byte	0x3f
	.zero		1


	//   ....[86]....
        /*0624*/ 	.word	0x0000a730
        /*0628*/ 	.word	0x00000005
        /*062c*/ 	.word	0x00000000
        /*0630*/ 	.short	0x010a
        /*0632*/ 	.byte	0x3f
	.zero		1


	//   ....[87]....
        /*0634*/ 	.word	0x0000a780
        /*0638*/ 	.word	0x000000a1
        /*063c*/ 	.word	0x00000010
        /*0640*/ 	.short	0x010a
        /*0642*/ 	.byte	0x3f
	.zero		1


	//   ....[88]....
        /*0644*/ 	.word	0x0000a850
        /*0648*/ 	.word	0x0000000c
        /*064c*/ 	.word	0x000000b0
        /*0650*/ 	.short	0x010a
        /*0652*/ 	.byte	0x3f
	.zero		1


	//   ....[89]....
        /*0654*/ 	.word	0x0000a920
        /*0658*/ 	.word	0x00000007
        /*065c*/ 	.word	0x00000000
        /*0660*/ 	.short	0x010a
        /*0662*/ 	.byte	0x3f
	.zero		1


	//   ....[90]....
        /*0664*/ 	.word	0x0000a970
        /*0668*/ 	.word	0x00000009
        /*066c*/ 	.word	0x00000000
        /*0670*/ 	.short	0x010a
        /*0672*/ 	.byte	0x3f
	.zero		1


	//   ....[91]....
        /*0674*/ 	.word	0x0000a9c0
        /*0678*/ 	.word	0x00000006
        /*067c*/ 	.word	0x00000000
        /*0680*/ 	.short	0x010a
        /*0682*/ 	.byte	0x3f
	.zero		1


	//   ....[92]....
        /*0684*/ 	.word	0x0000aa10
        /*0688*/ 	.word	0x00000009
        /*068c*/ 	.word	0x00000000
        /*0690*/ 	.short	0x010a
        /*0692*/ 	.byte	0x3f
	.zero		1


	//   ....[93]....
        /*0694*/ 	.word	0x0000aa60
        /*0698*/ 	.word	0x00000006
        /*069c*/ 	.word	0x00000000
        /*06a0*/ 	.short	0x010a
        /*06a2*/ 	.byte	0x3f
	.zero		1


	//   ....[94]....
        /*06a4*/ 	.word	0x0000aab0
        /*06a8*/ 	.word	0x00000009
        /*06ac*/ 	.word	0x00000000
        /*06b0*/ 	.short	0x010a
        /*06b2*/ 	.byte	0x3f
	.zero		1


	//   ....[95]....
        /*06b4*/ 	.word	0x0000ab00
        /*06b8*/ 	.word	0x00000006
        /*06bc*/ 	.word	0x00000000
        /*06c0*/ 	.short	0x010a
        /*06c2*/ 	.byte	0x3f
	.zero		1


	//   ....[96]....
        /*06c4*/ 	.word	0x0000ab50
        /*06c8*/ 	.word	0x00000009
        /*06cc*/ 	.word	0x00000000
        /*06d0*/ 	.short	0x010a
        /*06d2*/ 	.byte	0x3f
	.zero		1


	//   ....[97]....
        /*06d4*/ 	.word	0x0000aba0
        /*06d8*/ 	.word	0x00000006
        /*06dc*/ 	.word	0x00000000
        /*06e0*/ 	.short	0x010a
        /*06e2*/ 	.byte	0x3f
	.zero		1


	//   ....[98]....
        /*06e4*/ 	.word	0x0000abf0
        /*06e8*/ 	.word	0x00000009
        /*06ec*/ 	.word	0x00000000
        /*06f0*/ 	.short	0x010a
        /*06f2*/ 	.byte	0x3f
	.zero		1


	//   ....[99]....
        /*06f4*/ 	.word	0x0000ac40
        /*06f8*/ 	.word	0x00000006
        /*06fc*/ 	.word	0x00000000
        /*0700*/ 	.short	0x010a
        /*0702*/ 	.byte	0x3f
	.zero		1


	//   ....[100]....
        /*0704*/ 	.word	0x0000ac90
        /*0708*/ 	.word	0x00000009
        /*070c*/ 	.word	0x00000000
        /*0710*/ 	.short	0x010a
        /*0712*/ 	.byte	0x3f
	.zero		1


	//   ....[101]....
        /*0714*/ 	.word	0x0000ace0
        /*0718*/ 	.word	0x00000006
        /*071c*/ 	.word	0x00000000
        /*0720*/ 	.short	0x010a
        /*0722*/ 	.byte	0x3f
	.zero		1


	//   ....[102]....
        /*0724*/ 	.word	0x0000ad30
        /*0728*/ 	.word	0x00000009
        /*072c*/ 	.word	0x00000000
        /*0730*/ 	.short	0x010a
        /*0732*/ 	.byte	0x3f
	.zero		1


	//   ....[103]....
        /*0734*/ 	.word	0x0000ad80
        /*0738*/ 	.word	0x00000006
        /*073c*/ 	.word	0x00000000
        /*0740*/ 	.short	0x010a
        /*0742*/ 	.byte	0x3f
	.zero		1


	//   ....[104]....
        /*0744*/ 	.word	0x0000add0
        /*0748*/ 	.word	0x00000009
        /*074c*/ 	.word	0x00000000
        /*0750*/ 	.short	0x010a
        /*0752*/ 	.byte	0x3f
	.zero		1


	//   ....[105]....
        /*0754*/ 	.word	0x0000ae20
        /*0758*/ 	.word	0x00000006
        /*075c*/ 	.word	0x00000000
        /*0760*/ 	.short	0x010a
        /*0762*/ 	.byte	0x3f
	.zero		1


	//   ....[106]....
        /*0764*/ 	.word	0x0000ae70
        /*0768*/ 	.word	0x00000009
        /*076c*/ 	.word	0x00000000
        /*0770*/ 	.short	0x010a
        /*0772*/ 	.byte	0x3f
	.zero		1


	//   ....[107]....
        /*0774*/ 	.word	0x0000aec0
        /*0778*/ 	.word	0x00000006
        /*077c*/ 	.word	0x00000000
        /*0780*/ 	.short	0x010a
        /*0782*/ 	.byte	0x3f
	.zero		1


	//   ....[108]....
        /*0784*/ 	.word	0x0000af10
        /*0788*/ 	.word	0x00000009
        /*078c*/ 	.word	0x00000000
        /*0790*/ 	.short	0x010a
        /*0792*/ 	.byte	0x3f
	.zero		1


	//   ....[109]....
        /*0794*/ 	.word	0x0000af60
        /*0798*/ 	.word	0x00000006
        /*079c*/ 	.word	0x00000000
        /*07a0*/ 	.short	0x010a
        /*07a2*/ 	.byte	0x3f
	.zero		1


	//----- nvinfo : EIATTR_NUM_MBARRIERS
	.align		4
.L_37:
        /*07a4*/ 	.byte	0x03, 0x38
        /*07a6*/ 	.short	0x0032


	//----- nvinfo : EIATTR_EXIT_INSTR_OFFSETS
	.align		4
        /*07a8*/ 	.byte	0x04, 0x1c
        /*07aa*/ 	.short	(.L_39 - .L_38)


	//   ....[0]....
.L_38:
        /*07ac*/ 	.word	0x00001660


	//   ....[1]....
        /*07b0*/ 	.word	0x000016c0


	//   ....[2]....
        /*07b4*/ 	.word	0x00008be0


	//   ....[3]....
        /*07b8*/ 	.word	0x00008c10


	//   ....[4]....
        /*07bc*/ 	.word	0x0000a670


	//----- nvinfo : EIATTR_MAX_THREADS
	.align		4
.L_39:
        /*07c0*/ 	.byte	0x04, 0x05
        /*07c2*/ 	.short	(.L_41 - .L_40)
.L_40:
        /*07c4*/ 	.word	0x00000180
        /*07c8*/ 	.word	0x00000001
        /*07cc*/ 	.word	0x00000001


	//----- nvinfo : EIATTR_CRS_STACK_SIZE
	.align		4
.L_41:
        /*07d0*/ 	.byte	0x04, 0x1e
        /*07d2*/ 	.short	(.L_43 - .L_42)
.L_42:
        /*07d4*/ 	.word	0x00000000


	//----- nvinfo : EIATTR_CBANK_PARAM_SIZE
	.align		4
.L_43:
        /*07d8*/ 	.byte	0x03, 0x19
        /*07da*/ 	.short	0x0470


	//----- nvinfo : EIATTR_PARAM_CBANK
	.align		4
        /*07dc*/ 	.byte	0x04, 0x0a
        /*07de*/ 	.short	(.L_45 - .L_44)
	.align		4
.L_44:
        /*07e0*/ 	.word	index@(.nv.constant0._ZN7cutlass13device_kernelINS_4gemm6kernel13GemmUniversalIN4cute5tupleIJiiiiEEENS1_10collective13CollectiveMmaINS1_34MainloopSm90TmaGmmaWarpSpecializedILi22ENS5_IJNS4_1CILi2EEENSA_ILi1EEESC_EEENS1_32KernelTmaWarpSpecializedPingpongEEENS5_IJNSA_ILi64EEENSA_ILi256EEENSA_ILi32EEEEEEaNS5_IJlSC_lEEEaSK_NS4_8TiledMMAINS4_8MMA_AtomIJNS4_4SM904GMMA27MMA_64x256x32_S32S8S8_SS_TNEEEENS4_6LayoutINS5_IJSC_SC_SC_EEENS5_IJNSA_ILi0EEEST_ST_EEEEENS5_IJNS4_10UnderscoreESW_SW_EEEEENS4_13SM90_TMA_LOADENS4_14ComposedLayoutINS4_7SwizzleILi1ELi4ELi3EEENS4_18smem_ptr_flag_bitsILi8EEENSR_INS5_IJNSA_ILi8EEESI_EEENS5_IJSI_SC_EEEEEEEvNS4_8identityENS4_23SM90_TMA_LOAD_MULTICASTES19_vS1A_EENS_8epilogue10collective6detail29Sm90TmaWarpSpecializedAdapterINS1E_15DefaultEpilogueIaSK_SK_NS1D_6thread17LinearCombinationIaLi1EiiLNS1I_9ScaleType4KindE0ELNS_15FloatRoundStyleE2EaEENS1_15EpilogueDefaultEEEEEvvEEEEvNT_6ParamsE)
        /*07e4*/ 	.short	0x0210
        /*07e6*/ 	.short	0x0470


	//----- nvinfo : EIATTR_SW_WAR
	.align		4
.L_45:
        /*07e8*/ 	.byte	0x04, 0x36
        /*07ea*/ 	.short	(.L_47 - .L_46)
.L_46:
        /*07ec*/ 	.word	0x00000008
.L_47:


//--------------------- .nv.callgraph             --------------------------
	.section	.nv.callgraph,"",@"SHT_CUDA_CALLGRAPH"
	.align	4
	.sectionentsize	8
	.align		4
        /*0000*/ 	.word	0x00000000
	.align		4
        /*0004*/ 	.word	0xffffffff
	.align		4
        /*0008*/ 	.word	index@(_ZN7cutlass13device_kernelINS_4gemm6kernel13GemmUniversalIN4cute5tupleIJiiiiEEENS1_10collective13CollectiveMmaINS1_34MainloopSm90TmaGmmaWarpSpecializedILi22ENS5_IJNS4_1CILi2EEENSA_ILi1EEESC_EEENS1_32KernelTmaWarpSpecializedPingpongEEENS5_IJNSA_ILi64EEENSA_ILi256EEENSA_ILi32EEEEEEaNS5_IJlSC_lEEEaSK_NS4_8TiledMMAINS4_8MMA_AtomIJNS4_4SM904GMMA27MMA_64x256x32_S32S8S8_SS_TNEEEENS4_6LayoutINS5_IJSC_SC_SC_EEENS5_IJNSA_ILi0EEEST_ST_EEEEENS5_IJNS4_10UnderscoreESW_SW_EEEEENS4_13SM90_TMA_LOADENS4_14ComposedLayoutINS4_7SwizzleILi1ELi4ELi3EEENS4_18smem_ptr_flag_bitsILi8EEENSR_INS5_IJNSA_ILi8EEESI_EEENS5_IJSI_SC_EEEEEEEvNS4_8identityENS4_23SM90_TMA_LOAD_MULTICASTES19_vS1A_EENS_8epilogue10collective6detail29Sm90TmaWarpSpecializedAdapterINS1E_15DefaultEpilogueIaSK_SK_NS1D_6thread17LinearCombinationIaLi1EiiLNS1I_9ScaleType4KindE0ELNS_15FloatRoundStyleE2EaEENS1_15EpilogueDefaultEEEEEvvEEEEvNT_6ParamsE)
	.align		4
        /*000c*/ 	.word	index@(__assertfail)
	.align		4
        /*0010*/ 	.word	0x00000000
	.align		4
        /*0014*/ 	.word	0xfffffffe
	.align		4
        /*0018*/ 	.word	0x00000000
	.align		4
        /*001c*/ 	.word	0xfffffffd
	.align		4
        /*0020*/ 	.word	0x00000000
	.align		4
        /*0024*/ 	.word	0xfffffffc


//--------------------- .nv.constant4             --------------------------
	.section	.nv.constant4,"a",@progbits
	.align	8
	.align		8
.nv.constant4:
        /*0000*/ 	.dword	__assertfail
	.align		8
        /*0008*/ 	.dword	__unnamed_1
	.align		8
        /*0010*/ 	.dword	_ZN39_INTERNAL_55a96358_4_k_cu_fd39c715_81754cuda3std3__45__cpo5beginE
	.align		8
        /*0018*/ 	.dword	_ZN39_INTERNAL_55a96358_4_k_cu_fd39c715_81754cuda3std3__45__cpo3endE
	.align		8
        /*0020*/ 	.dword	_ZN39_INTERNAL_55a96358_4_k_cu_fd39c715_81754cuda3std3__45__cpo6cbeginE
	.align		8
        /*0028*/ 	.dword	_ZN39_INTERNAL_55a96358_4_k_cu_fd39c715_81754cuda3std3__45__cpo4cendE
	.align		8
        /*0030*/ 	.dword	_ZN39_INTERNAL_55a96358_4_k_cu_fd39c715_81754cuda3std3__441_GLOBAL__N__55a96358_4_k_cu_fd39c715_81756ignoreE
	.align		8
        /*0038*/ 	.dword	_ZN39_INTERNAL_55a96358_4_k_cu_fd39c715_81754cuda3std3__419piecewise_constructE
	.align		8
        /*0040*/ 	.dword	_ZN39_INTERNAL_55a96358_4_k_cu_fd39c715_81754cuda3std3__48in_placeE
	.align		8
        /*0048*/ 	.dword	_ZN39_INTERNAL_55a96358_4_k_cu_fd39c715_81754cuda3std6ranges3__45__cpo4swapE
	.align		8
        /*0050*/ 	.dword	_ZN39_INTERNAL_55a96358_4_k_cu_fd39c715_81754cuda3std6ranges3__45__cpo9iter_moveE
	.align		8
        /*0058*/ 	.dword	_ZN39_INTERNAL_55a96358_4_k_cu_fd39c715_81754cute7productE
	.align		8
        /*0060*/ 	.dword	_ZN39_INTERNAL_55a96358_4_k_cu_fd39c715_81754cute1_E
	.align		8
        /*0068*/ 	.dword	$str$22
	.align		8
        /*0070*/ 	.dword	$str$23


//--------------------- .text._ZN7cutlass13device_kernelINS_4gemm6kernel13GemmUniversalIN4cute5tupleIJiiiiEEENS1_10collective13CollectiveMmaINS1_34MainloopSm90TmaGmmaWarpSpecializedILi22ENS5_IJNS4_1CILi2EEENSA_ILi1EEESC_EEENS1_32KernelTmaWarpSpecializedPingpongEEENS5_IJNSA_ILi64EEENSA_ILi256EEENSA_ILi32EEEEEEaNS5_IJlSC_lEEEaSK_NS4_8TiledMMAINS4_8MMA_AtomIJNS4_4SM904GMMA27MMA_64x256x32_S32S8S8_SS_TNEEEENS4_6LayoutINS5_IJSC_SC_SC_EEENS5_IJNSA_ILi0EEEST_ST_EEEEENS5_IJNS4_10UnderscoreESW_SW_EEEEENS4_13SM90_TMA_LOADENS4_14ComposedLayoutINS4_7SwizzleILi1ELi4ELi3EEENS4_18smem_ptr_flag_bitsILi8EEENSR_INS5_IJNSA_ILi8EEESI_EEENS5_IJSI_SC_EEEEEEEvNS4_8identityENS4_23SM90_TMA_LOAD_MULTICASTES19_vS1A_EENS_8epilogue10collective6detail29Sm90TmaWarpSpecializedAdapterINS1E_15DefaultEpilogueIaSK_SK_NS1D_6thread17LinearCombinationIaLi1EiiLNS1I_9ScaleType4KindE0ELNS_15FloatRoundStyleE2EaEENS1_15EpilogueDefaultEEEEEvvEEEEvNT_6ParamsE --------------------------
	.section	.text._ZN7cutlass13device_kernelINS_4gemm6kernel13GemmUniversalIN4cute5tupleIJiiiiEEENS1_10collective13CollectiveMmaINS1_34MainloopSm90TmaGmmaWarpSpecializedILi22ENS5_IJNS4_1CILi2EEENSA_ILi1EEESC_EEENS1_32KernelTmaWarpSpecializedPingpongEEENS5_IJNSA_ILi64EEENSA_ILi256EEENSA_ILi32EEEEEEaNS5_IJlSC_lEEEaSK_NS4_8TiledMMAINS4_8MMA_AtomIJNS4_4SM904GMMA27MMA_64x256x32_S32S8S8_SS_TNEEEENS4_6LayoutINS5_IJSC_SC_SC_EEENS5_IJNSA_ILi0EEEST_ST_EEEEENS5_IJNS4_10UnderscoreESW_SW_EEEEENS4_13SM90_TMA_LOADENS4_14ComposedLayoutINS4_7SwizzleILi1ELi4ELi3EEENS4_18smem_ptr_flag_bitsILi8EEENSR_INS5_IJNSA_ILi8EEESI_EEENS5_IJSI_SC_EEEEEEEvNS4_8identityENS4_23SM90_TMA_LOAD_MULTICASTES19_vS1A_EENS_8epilogue10collective6detail29Sm90TmaWarpSpecializedAdapterINS1E_15DefaultEpilogueIaSK_SK_NS1D_6thread17LinearCombinationIaLi1EiiLNS1I_9ScaleType4KindE0ELNS_15FloatRoundStyleE2EaEENS1_15EpilogueDefaultEEEEEvvEEEEvNT_6ParamsE,"ax",@progbits
	.align	128
.text._ZN7cutlass13device_kernelINS_4gemm6kernel13GemmUniversalIN4cute5tupleIJiiiiEEENS1_10collective13CollectiveMmaINS1_34MainloopSm90TmaGmmaWarpSpecializedILi22ENS5_IJNS4_1CILi2EEENSA_ILi1EEESC_EEENS1_32KernelTmaWarpSpecializedPingpongEEENS5_IJNSA_ILi64EEENSA_ILi256EEENSA_ILi32EEEEEEaNS5_IJlSC_lEEEaSK_NS4_8TiledMMAINS4_8MMA_AtomIJNS4_4SM904GMMA27MMA_64x256x32_S32S8S8_SS_TNEEEENS4_6LayoutINS5_IJSC_SC_SC_EEENS5_IJNSA_ILi0EEEST_ST_EEEEENS5_IJNS4_10UnderscoreESW_SW_EEEEENS4_13SM90_TMA_LOADENS4_14ComposedLayoutINS4_7SwizzleILi1ELi4ELi3EEENS4_18smem_ptr_flag_bitsILi8EEENSR_INS5_IJNSA_ILi8EEESI_EEENS5_IJSI_SC_EEEEEEEvNS4_8identityENS4_23SM90_TMA_LOAD_MULTICASTES19_vS1A_EENS_8epilogue10collective6detail29Sm90TmaWarpSpecializedAdapterINS1E_15DefaultEpilogueIaSK_SK_NS1D_6thread17LinearCombinationIaLi1EiiLNS1I_9ScaleType4KindE0ELNS_15FloatRoundStyleE2EaEENS1_15EpilogueDefaultEEEEEvvEEEEvNT_6ParamsE:
        .type           _ZN7cutlass13device_kernelINS_4gemm6kernel13GemmUniversalIN4cute5tupleIJiiiiEEENS1_10collective13CollectiveMmaINS1_34MainloopSm90TmaGmmaWarpSpecializedILi22ENS5_IJNS4_1CILi2EEENSA_ILi1EEESC_EEENS1_32KernelTmaWarpSpecializedPingpongEEENS5_IJNSA_ILi64EEENSA_ILi256EEENSA_ILi32EEEEEEaNS5_IJlSC_lEEEaSK_NS4_8TiledMMAINS4_8MMA_AtomIJNS4_4SM904GMMA27MMA_64x256x32_S32S8S8_SS_TNEEEENS4_6LayoutINS5_IJSC_SC_SC_EEENS5_IJNSA_ILi0EEEST_ST_EEEEENS5_IJNS4_10UnderscoreESW_SW_EEEEENS4_13SM90_TMA_LOADENS4_14ComposedLayoutINS4_7SwizzleILi1ELi4ELi3EEENS4_18smem_ptr_flag_bitsILi8EEENSR_INS5_IJNSA_ILi8EEESI_EEENS5_IJSI_SC_EEEEEEEvNS4_8identityENS4_23SM90_TMA_LOAD_MULTICASTES19_vS1A_EENS_8epilogue10collective6detail29Sm90TmaWarpSpecializedAdapterINS1E_15DefaultEpilogueIaSK_SK_NS1D_6thread17LinearCombinationIaLi1EiiLNS1I_9ScaleType4KindE0ELNS_15FloatRoundStyleE2EaEENS1_15EpilogueDefaultEEEEEvvEEEEvNT_6ParamsE,@function
        .size           _ZN7cutlass13device_kernelINS_4gemm6kernel13GemmUniversalIN4cute5tupleIJiiiiEEENS1_10collective13CollectiveMmaINS1_34MainloopSm90TmaGmmaWarpSpecializedILi22ENS5_IJNS4_1CILi2EEENSA_ILi1EEESC_EEENS1_32KernelTmaWarpSpecializedPingpongEEENS5_IJNSA_ILi64EEENSA_ILi256EEENSA_ILi32EEEEEEaNS5_IJlSC_lEEEaSK_NS4_8TiledMMAINS4_8MMA_AtomIJNS4_4SM904GMMA27MMA_64x256x32_S32S8S8_SS_TNEEEENS4_6LayoutINS5_IJSC_SC_SC_EEENS5_IJNSA_ILi0EEEST_ST_EEEEENS5_IJNS4_10UnderscoreESW_SW_EEEEENS4_13SM90_TMA_LOADENS4_14ComposedLayoutINS4_7SwizzleILi1ELi4ELi3EEENS4_18smem_ptr_flag_bitsILi8EEENSR_INS5_IJNSA_ILi8EEESI_EEENS5_IJSI_SC_EEEEEEEvNS4_8identityENS4_23SM90_TMA_LOAD_MULTICASTES19_vS1A_EENS_8epilogue10collective6detail29Sm90TmaWarpSpecializedAdapterINS1E_15DefaultEpilogueIaSK_SK_NS1D_6thread17LinearCombinationIaLi1EiiLNS1I_9ScaleType4KindE0ELNS_15FloatRoundStyleE2EaEENS1_15EpilogueDefaultEEEEEvvEEEEvNT_6ParamsE,(.L_x_370 - _ZN7cutlass13device_kernelINS_4gemm6kernel13GemmUniversalIN4cute5tupleIJiiiiEEENS1_10collective13CollectiveMmaINS1_34MainloopSm90TmaGmmaWarpSpecializedILi22ENS5_IJNS4_1CILi2EEENSA_ILi1EEESC_EEENS1_32KernelTmaWarpSpecializedPingpongEEENS5_IJNSA_ILi64EEENSA_ILi256EEENSA_ILi32EEEEEEaNS5_IJlSC_lEEEaSK_NS4_8TiledMMAINS4_8MMA_AtomIJNS4_4SM904GMMA27MMA_64x256x32_S32S8S8_SS_TNEEEENS4_6LayoutINS5_IJSC_SC_SC_EEENS5_IJNSA_ILi0EEEST_ST_EEEEENS5_IJNS4_10UnderscoreESW_SW_EEEEENS4_13SM90_TMA_LOADENS4_14ComposedLayoutINS4_7SwizzleILi1ELi4ELi3EEENS4_18smem_ptr_flag_bitsILi8EEENSR_INS5_IJNSA_ILi8EEESI_EEENS5_IJSI_SC_EEEEEEEvNS4_8identityENS4_23SM90_TMA_LOAD_MULTICASTES19_vS1A_EENS_8epilogue10collective6detail29Sm90TmaWarpSpecializedAdapterINS1E_15DefaultEpilogueIaSK_SK_NS1D_6thread17LinearCombinationIaLi1EiiLNS1I_9ScaleType4KindE0ELNS_15FloatRoundStyleE2EaEENS1_15EpilogueDefaultEEEEEvvEEEEvNT_6ParamsE)
        .other          _ZN7cutlass13device_kernelINS_4gemm6kernel13GemmUniversalIN4cute5tupleIJiiiiEEENS1_10collective13CollectiveMmaINS1_34MainloopSm90TmaGmmaWarpSpecializedILi22ENS5_IJNS4_1CILi2EEENSA_ILi1EEESC_EEENS1_32KernelTmaWarpSpecializedPingpongEEENS5_IJNSA_ILi64EEENSA_ILi256EEENSA_ILi32EEEEEEaNS5_IJlSC_lEEEaSK_NS4_8TiledMMAINS4_8MMA_AtomIJNS4_4SM904GMMA27MMA_64x256x32_S32S8S8_SS_TNEEEENS4_6LayoutINS5_IJSC_SC_SC_EEENS5_IJNSA_ILi0EEEST_ST_EEEEENS5_IJNS4_10UnderscoreESW_SW_EEEEENS4_13SM90_TMA_LOADENS4_14ComposedLayoutINS4_7SwizzleILi1ELi4ELi3EEENS4_18smem_ptr_flag_bitsILi8EEENSR_INS5_IJNSA_ILi8EEESI_EEENS5_IJSI_SC_EEEEEEEvNS4_8identityENS4_23SM90_TMA_LOAD_MULTICASTES19_vS1A_EENS_8epilogue10collective6detail29Sm90TmaWarpSpecializedAdapterINS1E_15DefaultEpilogueIaSK_SK_NS1D_6thread17LinearCombinationIaLi1EiiLNS1I_9ScaleType4KindE0ELNS_15FloatRoundStyleE2EaEENS1_15EpilogueDefaultEEEEEvvEEEEvNT_6ParamsE,@"STO_CUDA_ENTRY STV_DEFAULT"
_ZN7cutlass13device_kernelINS_4gemm6kernel13GemmUniversalIN4cute5tupleIJiiiiEEENS1_10collective13CollectiveMmaINS1_34MainloopSm90TmaGmmaWarpSpecializedILi22ENS5_IJNS4_1CILi2EEENSA_ILi1EEESC_EEENS1_32KernelTmaWarpSpecializedPingpongEEENS5_IJNSA_ILi64EEENSA_ILi256EEENSA_ILi32EEEEEEaNS5_IJlSC_lEEEaSK_NS4_8TiledMMAINS4_8MMA_AtomIJNS4_4SM904GMMA27MMA_64x256x32_S32S8S8_SS_TNEEEENS4_6LayoutINS5_IJSC_SC_SC_EEENS5_IJNSA_ILi0EEEST_ST_EEEEENS5_IJNS4_10UnderscoreESW_SW_EEEEENS4_13SM90_TMA_LOADENS4_14ComposedLayoutINS4_7SwizzleILi1ELi4ELi3EEENS4_18smem_ptr_flag_bitsILi8EEENSR_INS5_IJNSA_ILi8EEESI_EEENS5_IJSI_SC_EEEEEEEvNS4_8identityENS4_23SM90_TMA_LOAD_MULTICASTES19_vS1A_EENS_8epilogue10collective6detail29Sm90TmaWarpSpecializedAdapterINS1E_15DefaultEpilogueIaSK_SK_NS1D_6thread17LinearCombinationIaLi1EiiLNS1I_9ScaleType4KindE0ELNS_15FloatRoundStyleE2EaEENS1_15EpilogueDefaultEEEEEvvEEEEvNT_6ParamsE:
[----:B------:R-:W0:Y:S02]  /*0000*/  LDC R1, c[0x0][0x28] ;  /* 0x00000a00ff017b82 */ /* 0x000e240000000800 */
[----:B0-----:R-:W-:Y:S01]  /*0010*/  VIADD R1, R1, 0xfffffff8 ;  /* 0xfffffff801017836 */ /* 0x001fe20000000000 */
[----:B------:R-:W0:Y:S01]  /*0020*/  S2R R4, SR_TID.X ;  /* 0x0000000000047919 */ /* 0x000e220000002100 */
[----:B------:R-:W-:Y:S01]  /*0030*/  ELECT P0, URZ, PT ;  /* 0x00000000003f782f */ /* 0x000fe20003800000 */
[----:B------:R-:W-:Y:S01]  /*0040*/  BSSY B0, `(.L_x_0) ;  /* 0x000000f000007945 */ /* 0x000fe20003800000 */
[--C-:B0-----:R-:W-:Y:S02]  /*0050*/  SHF.R.U32.HI R2, RZ, 0x5, R4.reuse ;  /* 0x00000005ff027819 */ /* 0x101fe40000011604 */
[----:B------:R-:W-:-:S03]  /*0060*/  SHF.R.U32.HI R7, RZ, 0x7, R4 ;  /* 0x00000007ff077819 */ /* 0x000fc60000011604 */
[----:B------:R-:W0:Y:S04]  /*0070*/  SHFL.IDX PT, R5, R2, RZ, 0x1f ;  /* 0x00001fff02057589 */ /* 0x000e2800000e0000 */
[----:B------:R1:W2:Y:S01]  /*0080*/  SHFL.IDX PT, R10, R7, RZ, 0x1f ;  /* 0x00001fff070a7589 */ /* 0x0002a200000e0000 */
[----:B0-----:R-:W-:-:S13]  /*0090*/  ISETP.NE.OR P0, PT, R5, RZ, !P0 ;  /* 0x000000ff0500720c */ /* 0x001fda0004705670 */
[----:B-12---:R-:W-:Y:S05]  /*00a0*/  @P0 BRA `(.L_x_1) ;  /* 0x0000000000200947 */ /* 0x006fea0003800000 */
[----:B------:R-:W-:Y:S02]  /*00b0*/  ULDC.64 UR4, c[0x0][0x198] ;  /* 0x0000660000047ab9 */ /* 0x000fe40000000a00 */
[----:B------:R-:W-:Y:S02]  /*00c0*/  UIADD3 UR6, UP0, UR4, 0xf0, URZ ;  /* 0x000000f004067890 */ /* 0x000fe4000ff1e03f */
[----:B------:R-:W-:Y:S02]  /*00d0*/  UIADD3 UR4, UP1, UR4, 0x1f0, URZ ;  /* 0x000001f004047890 */ /* 0x000fe4000ff3e03f */
[----:B------:R-:W-:Y:S02]  /*00e0*/  UIADD3.X UR7, URZ, UR5, URZ, UP0, !UPT ;  /* 0x000000053f077290 */ /* 0x000fe400087fe43f */
[----:B------:R-:W-:-:S07]  /*00f0*/  UIADD3.X UR5, URZ, UR5, URZ, UP1, !UPT ;  /* 0x000000053f057290 */ /* 0x000fce0008ffe43f */
[----:B------:R0:W-:Y:S02]  /*0100*/  UTMACCTL.PF [UR6] ;  /* 0x00000000060079b9 */ /* 0x0001e40008040000 */
[----:B------:R0:W-:Y:S02]  /*0110*/  UTMACCTL.PF [UR4] ;  /* 0x00000000040079b9 */ /* 0x0001e40008040000 */
[----:B0-----:R-:W-:Y:S01]  /*0120*/  NOP ;  /* 0x0000000000007918 */ /* 0x001fe20000000000 */
.L_x_1:
[----:B------:R-:W-:Y:S05]  /*0130*/  BSYNC B0 ;  /* 0x0000000000007941 */ /* 0x000fea0003800000 */
.L_x_0:
[----:B------:R-:W0:Y:S01]  /*0140*/  SHFL.IDX PT, R8, R2, RZ, 0x1f ;  /* 0x00001fff02087589 */ /* 0x000e2200000e0000 */
[----:B------:R-:W-:-:S04]  /*0150*/  SHF.R.S32.HI R3, RZ, 0x1f, R4 ;  /* 0x0000001fff037819 */ /* 0x000fc80000011404 */
[----:B------:R-:W-:Y:S02]  /*0160*/  LEA.HI R3, R3, R4, RZ, 0x7 ;  /* 0x0000000403037211 */ /* 0x000fe400078f38ff */
[----:B0-----:R-:W-:-:S13]  /*0170*/  ISETP.NE.AND P0, PT, R8, RZ, PT ;  /* 0x000000ff0800720c */ /* 0x001fda0003f05270 */
[----:B------:R-:W-:Y:S05]  /*0180*/  @P0 BRA `(.L_x_2) ;  /* 0x0000000000f40947 */ /* 0x000fea0003800000 */
[----:B------:R-:W-:Y:S01]  /*0190*/  ELECT P0, URZ, PT ;  /* 0x00000000003f782f */ /* 0x000fe20003800000 */
[----:B------:R-:W-:-:S12]  /*01a0*/  BSSY B0, `(.L_x_2) ;  /* 0x000003b000007945 */ /* 0x000fd80003800000 */
[----:B------:R-:W-:Y:S05]  /*01b0*/  @!P0 BRA `(.L_x_3) ;  /* 0x0000000000e48947 */ /* 0x000fea0003800000 */
[----:B------:R-:W0:Y:S01]  /*01c0*/  S2UR UR8, SR_CgaCtaId ;  /* 0x00000000000879c3 */ /* 0x000e220000008800 */
[----:B------:R-:W-:Y:S01]  /*01d0*/  UMOV UR4, 0x400 ;  /* 0x0000040000047882 */ /* 0x000fe20000000000 */
[----:B------:R-:W-:Y:S01]  /*01e0*/  UMOV UR5, 0x1 ;  /* 0x0000000100057882 */ /* 0x000fe20000000000 */
[----:B------:R-:W-:Y:S02]  /*01f0*/  UMOV UR6, 0x2 ;  /* 0x0000000200067882 */ /* 0x000fe40000000000 */
[----:B------:R-:W-:-:S04]  /*0200*/  UIADD3 UR6, -UR6, 0x100000, URZ ;  /* 0x0010000006067890 */ /* 0x000fc8000fffe13f */
[----:B------:R-:W-:Y:S02]  /*0210*/  USHF.L.U32 UR7, UR6, 0xb, URZ ;  /* 0x0000000b06077899 */ /* 0x000fe4000800063f */
[----:B------:R-:W-:Y:S02]  /*0220*/  USHF.L.U32 UR6, UR6, 0x1, URZ ;  /* 0x0000000106067899 */ /* 0x000fe4000800063f */
[----:B0-----:R-:W-:Y:S02]  /*0230*/  ULEA UR8, UR8, UR4, 0x18 ;  /* 0x0000000408087291 */ /* 0x001fe4000f8ec03f */
[----:B------:R-:W-:-:S04]  /*0240*/  UIADD3 UR4, -UR5, 0x100000, URZ ;  /* 0x0010000005047890 */ /* 0x000fc8000fffe13f */
[----:B------:R-:W-:Y:S02]  /*0250*/  USHF.L.U32 UR5, UR4, 0xb, URZ ;  /* 0x0000000b04057899 */ /* 0x000fe4000800063f */
[----:B------:R-:W-:Y:S01]  /*0260*/  USHF.L.U32 UR4, UR4, 0x1, URZ ;  /* 0x0000000104047899 */ /* 0x000fe2000800063f */
[----:B------:R-:W0:Y:S11]  /*0270*/  FENCE.VIEW.ASYNC.S ;  /* 0x00000000000073c6 */ /* 0x000e360000000000 */
[----:B0-----:R0:W1:Y:S01]  /*0280*/  SYNCS.EXCH.64 URZ, [UR8], UR4 ;  /* 0x00000004083f75b2 */ /* 0x0010620008000100 */
[----:B------:R0:W2:Y:S01]  /*0290*/  SYNCS.EXCH.64 URZ, [UR8+0xb0], UR6 ;  /* 0x0000b006083f75b2 */ /* 0x0000a20008000100 */
[----:B------:R0:W3:Y:S01]  /*02a0*/  SYNCS.EXCH.64 URZ, [UR8+0x8], UR4 ;  /* 0x00000804083f75b2 */ /* 0x0000e20008000100 */
[----:B------:R0:W4:Y:S01]  /*02b0*/  SYNCS.EXCH.64 URZ, [UR8+0xb8], UR6 ;  /* 0x0000b806083f75b2 */ /* 0x0001220008000100 */
[----:B------:R0:W0:Y:S01]  /*02c0*/  SYNCS.EXCH.64 URZ, [UR8+0x10], UR4 ;  /* 0x00001004083f75b2 */ /* 0x0000220008000100 */
        /* <DEDUP_REMOVED lines=39> */
[----:B-1234-:R-:W-:Y:S01]  /*0540*/  NOP ;  /* 0x0000000000007918 */ /* 0x01efe20000000000 */
.L_x_3:
[----:B0-----:R-:W-:Y:S05]  /*0550*/  BSYNC B0 ;  /* 0x0000000000007941 */ /* 0x001fea0003800000 */
.L_x_2:
[----:B------:R-:W0:Y:S01]  /*0560*/  SHFL.IDX PT, R13, R2, RZ, 0x1f ;  /* 0x00001fff020d7589 */ /* 0x000e2200000e0000 */
[----:B------:R-:W1:Y:S01]  /*0570*/  S2UR UR12, SR_CTAID.X ;  /* 0x00000000000c79c3 */ /* 0x000e620000002500 */
[----:B------:R-:W-:Y:S02]  /*0580*/  LOP3.LUT R3, R3, 0xffffff80, RZ, 0xc0, !PT ;  /* 0xffffff8003037812 */ /* 0x000fe400078ec0ff */
[----:B------:R-:W-:Y:S01]  /*0590*/  ELECT P0, URZ, PT ;  /* 0x00000000003f782f */ /* 0x000fe20003800000 */
[----:B------:R2:W3:Y:S01]  /*05a0*/  SHFL.IDX PT, R12, R2, RZ, 0x1f ;  /* 0x00001fff020c7589 */ /* 0x0004e200000e0000 */
[----:B------:R-:W-:Y:S01]  /*05b0*/  ELECT P1, URZ, PT ;  /* 0x00000000003f782f */ /* 0x000fe20003820000 */
[----:B------:R-:W-:Y:S01]  /*05c0*/  NOP ;  /* 0x0000000000007918 */ /* 0x000fe20000000000 */
[----:B------:R-:W-:Y:S01]  /*05d0*/  IMAD.IADD R3, R4, 0x1, -R3 ;  /* 0x0000000104037824 */ /* 0x000fe200078e0a03 */
[----:B------:R-:W4:Y:S01]  /*05e0*/  S2R R6, SR_CTAID.Y ;  /* 0x0000000000067919 */ /* 0x000f220000002600 */
[----:B------:R-:W-:Y:S01]  /*05f0*/  ULDC UR4, c[0x0][0x150] ;  /* 0x0000540000047ab9 */ /* 0x000fe20000000800 */
[----:B------:R-:W5:Y:S01]  /*0600*/  LDC R14, c[0x0][0x144] ;  /* 0x00005100ff0e7b82 */ /* 0x000f620000000800 */
[----:B------:R-:W-:Y:S01]  /*0610*/  UMOV UR11, 0x80 ;  /* 0x00000080000b7882 */ /* 0x000fe20000000000 */
[----:B------:R-:W-:Y:S01]  /*0620*/  SHF.R.S32.HI R0, RZ, 0x1f, R3 ;  /* 0x0000001fff007819 */ /* 0x000fe20000011403 */
[----:B------:R-:W-:Y:S01]  /*0630*/  NOP ;  /* 0x0000000000007918 */ /* 0x000fe20000000000 */
[C---:B------:R-:W-:Y:S01]  /*0640*/  VIADD R35, R10.reuse, 0xffffffff ;  /* 0xffffffff0a237836 */ /* 0x040fe20000000000 */
[----:B------:R-:W-:Y:S01]  /*0650*/  ISETP.NE.AND P4, PT, R10, RZ, PT ;  /* 0x000000ff0a00720c */ /* 0x000fe20003f85270 */
[----:B------:R-:W-:Y:S01]  /*0660*/  IMAD.MOV.U32 R154, RZ, RZ, 0x1 ;  /* 0x00000001ff9a7424 */ /* 0x000fe200078e00ff */
[----:B------:R-:W-:Y:S01]  /*0670*/  LEA.HI R9, R0, R3, RZ, 0x3 ;  /* 0x0000000300097211 */ /* 0x000fe200078f18ff */
[----:B------:R-:W5:Y:S01]  /*0680*/  LDC R15, c[0x0][0x140] ;  /* 0x00005000ff0f7b82 */ /* 0x000f620000000800 */
[----:B------:R-:W-:-:S02]  /*0690*/  ISETP.GE.U32.AND P6, PT, R35, 0x2, PT ;  /* 0x000000022300780c */ /* 0x000fc40003fc6070 */
[--C-:B------:R-:W-:Y:S02]  /*06a0*/  SHF.R.S32.HI R11, RZ, 0x3, R9.reuse ;  /* 0x00000003ff0b7819 */ /* 0x100fe40000011409 */
[----:B--2---:R-:W-:Y:S02]  /*06b0*/  SHF.R.S32.HI R2, RZ, 0x1f, R9 ;  /* 0x0000001fff027819 */ /* 0x004fe40000011409 */
[----:B------:R-:W-:Y:S01]  /*06c0*/  SHF.R.S32.HI R9, RZ, 0x1f, R8 ;  /* 0x0000001fff097819 */ /* 0x000fe20000011408 */
[----:B------:R-:W2:Y:S01]  /*06d0*/  LDC R25, c[0x0][0x148] ;  /* 0x00005200ff197b82 */ /* 0x000ea20000000800 */
[----:B0-----:R-:W-:Y:S02]  /*06e0*/  ISETP.NE.OR P0, PT, R13, RZ, !P0 ;  /* 0x000000ff0d00720c */ /* 0x001fe40004705670 */
[----:B-1----:R-:W-:Y:S02]  /*06f0*/  I2FP.F32.U32 R13, UR12 ;  /* 0x0000000c000d7c45 */ /* 0x002fe40008201000 */
[----:B------:R-:W-:-:S02]  /*0700*/  LEA.HI R2, R2, R11, RZ, 0x2 ;  /* 0x0000000b02027211 */ /* 0x000fc400078f10ff */
[----:B------:R-:W-:Y:S01]  /*0710*/  LEA.HI R9, R9, R8, RZ, 0x2 ;  /* 0x0000000809097211 */ /* 0x000fe200078f10ff */
[----:B------:R-:W-:Y:S01]  /*0720*/  FMUL R13, R13, UR4 ;  /* 0x000000040d0d7c20 */ /* 0x000fe20008400000 */
[----:B---3--:R-:W-:Y:S01]  /*0730*/  ISETP.NE.OR P1, PT, R12, RZ, !P1 ;  /* 0x000000ff0c00720c */ /* 0x008fe20004f25670 */
[----:B------:R-:W-:Y:S01]  /*0740*/  ULDC UR4, c[0x0][0x154] ;  /* 0x0000550000047ab9 */ /* 0x000fe20000000800 */
[----:B------:R-:W-:Y:S02]  /*0750*/  LOP3.LUT R12, R2, 0xfffffffc, RZ, 0xc0, !PT ;  /* 0xfffffffc020c7812 */ /* 0x000fe400078ec0ff */
[----:B------:R-:W-:Y:S01]  /*0760*/  LOP3.LUT R9, R9, 0x3ffffffc, RZ, 0xc0, !PT ;  /* 0x3ffffffc09097812 */ /* 0x000fe200078ec0ff */
[----:B------:R-:W0:Y:S01]  /*0770*/  F2I.U32.TRUNC.NTZ R13, R13 ;  /* 0x0000000d000d7305 */ /* 0x000e22000020f000 */
[----:B------:R-:W-:Y:S01]  /*0780*/  VOTEU.ALL UP1, P0 ;  /* 0x00000000003f7886 */ /* 0x000fe20000020000 */
[----:B------:R-:W-:Y:S01]  /*0790*/  IMAD.IADD R12, R11, 0x1, -R12 ;  /* 0x000000010b0c7824 */ /* 0x000fe200078e0a0c */
[----:B----4-:R-:W-:Y:S01]  /*07a0*/  I2FP.F32.U32 R11, R6 ;  /* 0x00000006000b7245 */ /* 0x010fe20000201000 */
[----:B------:R-:W-:Y:S01]  /*07b0*/  IMAD.IADD R9, R8, 0x1, -R9 ;  /* 0x0000000108097824 */ /* 0x000fe200078e0a09 */
[----:B------:R-:W-:Y:S01]  /*07c0*/  SHF.R.S32.HI R2, RZ, 0x1f, R5 ;  /* 0x0000001fff027819 */ /* 0x000fe20000011405 */
[----:B------:R-:W1:Y:S01]  /*07d0*/  @!UP1 S2UR UR7, SR_CgaCtaId ;  /* 0x00000000000799c3 */ /* 0x000e620000008800 */
[----:B------:R-:W-:Y:S01]  /*07e0*/  @!UP1 UMOV UR6, 0x400 ;  /* 0x0000040000069882 */ /* 0x000fe20000000000 */
[----:B------:R-:W-:Y:S01]  /*07f0*/  IMAD R9, R9, 0x4, R12 ;  /* 0x0000000409097824 */ /* 0x000fe200078e020c */
[----:B------:R-:W-:Y:S01]  /*0800*/  VOTEU.ALL UP2, P1 ;  /* 0x00000000003f7886 */ /* 0x000fe20000840000 */
[----:B------:R-:W-:Y:S01]  /*0810*/  FMUL R11, R11, UR4 ;  /* 0x000000040b0b7c20 */ /* 0x000fe20008400000 */
[----:B------:R-:W-:Y:S01]  /*0820*/  LEA.HI R2, R2, R5, RZ, 0x2 ;  /* 0x0000000502027211 */ /* 0x000fe200078f10ff */
[----:B------:R-:W-:Y:S01]  /*0830*/  UMOV UR4, 0x20 ;  /* 0x0000002000047882 */ /* 0x000fe20000000000 */
[----:B------:R-:W-:Y:S01]  /*0840*/  LEA.HI R8, R9, R9, RZ, 0x1 ;  /* 0x0000000909087211 */ /* 0x000fe200078f08ff */
[----:B------:R-:W3:Y:S01]  /*0850*/  @!UP2 S2UR UR10, SR_CgaCtaId ;  /* 0x00000000000aa9c3 */ /* 0x000ee20000008800 */
[----:B0-----:R-:W-:Y:S01]  /*0860*/  IMAD.MOV R13, RZ, RZ, -R13 ;  /* 0x000000ffff0d7224 */ /* 0x001fe200078e0a0d */
[----:B------:R-:W0:Y:S01]  /*0870*/  F2I.U32.TRUNC.NTZ R11, R11 ;  /* 0x0000000b000b7305 */ /* 0x000e22000020f000 */
[----:B------:R-:W-:Y:S01]  /*0880*/  LOP3.LUT R8, R8, 0xfffffffe, RZ, 0xc0, !PT ;  /* 0xfffffffe08087812 */ /* 0x000fe200078ec0ff */
[----:B------:R-:W-:-:S04]  /*0890*/  @!UP1 UIADD3 UR4, -UR4, 0x100000, URZ ;  /* 0x0010000004049890 */ /* 0x000fc8000fffe13f */
[----:B------:R-:W-:Y:S02]  /*08a0*/  @!UP1 USHF.L.U32 UR5, UR4, 0xb, URZ ;  /* 0x0000000b04059899 */ /* 0x000fe4000800063f */
[----:B------:R-:W-:Y:S01]  /*08b0*/  @!UP1 USHF.L.U32 UR4, UR4, 0x1, URZ ;  /* 0x0000000104049899 */ /* 0x000fe2000800063f */
[----:B-----5:R-:W-:Y:S01]  /*08c0*/  IMAD R21, R14, R13, UR12 ;  /* 0x0000000c0e157e24 */ /* 0x020fe2000f8e020d */
[----:B------:R-:W-:Y:S01]  /*08d0*/  LOP3.LUT R2, R2, 0xfffffffc, RZ, 0xc0, !PT ;  /* 0xfffffffc02027812 */ /* 0x000fe200078ec0ff */
[----:B------:R-:W-:Y:S01]  /*08e0*/  @!UP2 UMOV UR9, 0x400 ;  /* 0x000004000009a882 */ /* 0x000fe20000000000 */
[----:B------:R-:W-:Y:S01]  /*08f0*/  IMAD.IADD R8, R9, 0x1, -R8 ;  /* 0x0000000109087824 */ /* 0x000fe200078e0a08 */
[----:B------:R-:W-:Y:S01]  /*0900*/  VOTEU.ALL UP3, P1 ;  /* 0x00000000003f7886 */ /* 0x000fe20000860000 */
[----:B------:R-:W-:Y:S01]  /*0910*/  VOTEU.ALL UP4, P1 ;  /* 0x00000000003f7886 */ /* 0x000fe20000880000 */
[----:B------:R-:W-:Y:S01]  /*0920*/  IMAD.IADD R5, R5, 0x1, -R2 ;  /* 0x0000000105057824 */ /* 0x000fe200078e0a02 */
[----:B------:R-:W-:Y:S01]  /*0930*/  VOTEU.ALL UP5, P1 ;  /* 0x00000000003f7886 */ /* 0x000fe200008a0000 */
[----:B------:R-:W-:Y:S01]  /*0940*/  ISETP.NE.AND P3, PT, R8, R21, PT ;  /* 0x000000150800720c */ /* 0x000fe20003f65270 */
[----:B------:R-:W-:Y:S01]  /*0950*/  IMAD.SHL.U32 R2, R9, 0x4, RZ ;  /* 0x0000000409027824 */ /* 0x000fe200078e00ff */
[----:B------:R-:W-:Y:S01]  /*0960*/  ISETP.EQ.U32.AND P2, PT, R15, 0x1, PT ;  /* 0x000000010f00780c */ /* 0x000fe20003f42070 */
[----:B-1----:R-:W-:Y:S01]  /*0970*/  @!UP1 ULEA UR8, UR7, UR6, 0x18 ;  /* 0x0000000607089291 */ /* 0x002fe2000f8ec03f */
[----:B0-----:R-:W-:Y:S01]  /*0980*/  IMAD.MOV R20, RZ, RZ, -R11 ;  /* 0x000000ffff147224 */ /* 0x001fe200078e0a0b */
[----:B------:R-:W-:-:S04]  /*0990*/  @!UP2 UIADD3 UR6, -UR11, 0x100000, URZ ;  /* 0x001000000b06a890 */ /* 0x000fc8000fffe13f */
[----:B------:R-:W-:Y:S02]  /*09a0*/  @!UP2 USHF.L.U32 UR7, UR6, 0xb, URZ ;  /* 0x0000000b0607a899 */ /* 0x000fe4000800063f */
[----:B------:R-:W-:Y:S01]  /*09b0*/  @!UP2 USHF.L.U32 UR6, UR6, 0x1, URZ ;  /* 0x000000010606a899 */ /* 0x000fe2000800063f */
[----:B------:R-:W-:Y:S01]  /*09c0*/  LOP3.LUT R155, R9, 0xc, R2, 0x78, !PT ;  /* 0x0000000c099b7812 */ /* 0x000fe200078e7802 */
[----:B------:R-:W-:Y:S01]  /*09d0*/  VOTEU.ALL UP0, P0 ;  /* 0x00000000003f7886 */ /* 0x000fe20000000000 */
[----:B------:R-:W-:Y:S01]  /*09e0*/  VOTEU.ALL UP1, P0 ;  /* 0x00000000003f7886 */ /* 0x000fe20000020000 */
[----:B--2---:R-:W-:Y:S01]  /*09f0*/  IMAD R9, R25, R20, R6 ;  /* 0x0000001419097224 */ /* 0x004fe200078e0206 */
[----:B------:R-:W-:Y:S01]  /*0a00*/  LOP3.LUT P0, RZ, R3, 0x7, RZ, 0xc0, !PT ;  /* 0x0000000703ff7812 */ /* 0x000fe2000780c0ff */
[----:B---3--:R-:W-:Y:S01]  /*0a10*/  @!UP2 ULEA UR9, UR10, UR9, 0x18 ;  /* 0x000000090a09a291 */ /* 0x008fe2000f8ec03f */
[----:B------:R0:W1:Y:S01]  /*0a20*/  SHFL.IDX PT, R14, R7, RZ, 0x1f ;  /* 0x00001fff070e7589 */ /* 0x00006200000e0000 */
[----:B------:R-:W-:Y:S01]  /*0a30*/  VOTEU.ALL UP2, P1 ;  /* 0x00000000003f7886 */ /* 0x000fe20000840000 */
[----:B------:R-:W-:-:S02]  /*0a40*/  @P3 LEA.HI R2, R155, R155, RZ, 0x1 ;  /* 0x0000009b9b023211 */ /* 0x000fc400078f08ff */
[----:B------:R-:W2:Y:S02]  /*0a50*/  FENCE.VIEW.ASYNC.S ;  /* 0x00000000000073c6 */ /* 0x000ea40000000000 */
[----:B--2---:R0:W2:Y:S01]  /*0a60*/  @!UP0 SYNCS.EXCH.64 URZ, [UR8+0x190], UR4 ;  /* 0x00019004083f85b2 */ /* 0x0040a20008000100 */
[C---:B------:R-:W-:Y:S02]  /*0a70*/  ISETP.NE.AND P1, PT, R5.reuse, 0x3, PT ;  /* 0x000000030500780c */ /* 0x040fe40003f25270 */
[----:B------:R-:W-:Y:S02]  /*0a80*/  @P3 SHF.R.S32.HI R2, RZ, 0x1, R2 ;  /* 0x00000001ff023819 */ /* 0x000fe40000011402 */
[----:B------:R-:W-:Y:S02]  /*0a90*/  ISETP.EQ.OR P1, PT, R5, RZ, !P1 ;  /* 0x000000ff0500720c */ /* 0x000fe40004f22670 */
[----:B------:R-:W-:Y:S02]  /*0aa0*/  @P3 ISETP.NE.AND P5, PT, R2, R9, PT ;  /* 0x000000090200320c */ /* 0x000fe40003fa5270 */
[----:B------:R-:W-:-:S02]  /*0ab0*/  ISETP.LT.U32.AND P0, PT, R155, 0x2, !P0 ;  /* 0x000000029b00780c */ /* 0x000fc40004701070 */
[----:B------:R-:W-:Y:S02]  /*0ac0*/  ISETP.EQ.AND P1, PT, R10, RZ, P1 ;  /* 0x000000ff0a00720c */ /* 0x000fe40000f22270 */
[----:B------:R-:W-:Y:S02]  /*0ad0*/  SEL R9, RZ, 0x1, !P0 ;  /* 0x00000001ff097807 */ /* 0x000fe40004000000 */
[----:B------:R-:W-:Y:S01]  /*0ae0*/  @P3 SEL R154, RZ, 0x1, P5 ;  /* 0x00000001ff9a3807 */ /* 0x000fe20002800000 */
[----:B------:R0:W3:Y:S01]  /*0af0*/  @!UP1 SYNCS.EXCH.64 URZ, [UR8+0x198], UR4 ;  /* 0x00019804083f95b2 */ /* 0x0000e20008000100 */
[----:B------:R-:W-:Y:S01]  /*0b00*/  NOP ;  /* 0x0000000000007918 */ /* 0x000fe20000000000 */
[----:B------:R-:W-:Y:S02]  /*0b10*/  SEL R16, RZ, 0x1, !P1 ;  /* 0x00000001ff107807 */ /* 0x000fe40004800000 */
[----:B------:R-:W-:Y:S02]  /*0b20*/  LOP3.LUT R154, R154, R9, RZ, 0xc0, !PT ;  /* 0x000000099a9a7212 */ /* 0x000fe400078ec0ff */
[----:B------:R-:W-:Y:S01]  /*0b30*/  SEL R16, R16, 0x2, P6 ;  /* 0x0000000210107807 */ /* 0x000fe20003000000 */
[----:B------:R0:W4:Y:S01]  /*0b40*/  @!UP2 SYNCS.EXCH.64 URZ, [UR9+0x170], UR6 ;  /* 0x00017006093fa5b2 */ /* 0x0001220008000100 */
[----:B------:R0:W0:Y:S01]  /*0b50*/  @!UP3 SYNCS.EXCH.64 URZ, [UR9+0x178], UR6 ;  /* 0x00017806093fb5b2 */ /* 0x0000220008000100 */
[----:B------:R0:W0:Y:S01]  /*0b60*/  @!UP4 SYNCS.EXCH.64 URZ, [UR9+0x180], UR6 ;  /* 0x00018006093fc5b2 */ /* 0x0000220008000100 */
[----:B------:R0:W0:Y:S01]  /*0b70*/  @!UP5 SYNCS.EXCH.64 URZ, [UR9+0x188], UR6 ;  /* 0x00018806093fd5b2 */ /* 0x0000220008000100 */
[----:B------:R-:W-:Y:S01]  /*0b80*/  NOP ;  /* 0x0000000000007918 */ /* 0x000fe20000000000 */
[----:B-12---:R-:W-:Y:S05]  /*0b90*/  @!P2 BRA `(.L_x_4) ;  /* 0x000000000008a947 */ /* 0x006fea0003800000 */
[----:B0--34-:R-:W-:Y:S01]  /*0ba0*/  UCGABAR_ARV ;  /* 0x00000000000079c7 */ /* 0x019fe20008000000 */
[----:B------:R-:W-:Y:S05]  /*0bb0*/  BRA `(.L_x_5) ;  /* 0x0000000000047947 */ /* 0x000fea0003800000 */
.L_x_4:
[----:B0--34-:R-:W-:Y:S01]  /*0bc0*/  NOP ;  /* 0x0000000000007918 */ /* 0x019fe20000000000 */
.L_x_5:
[----:B------:R-:W-:Y:S01]  /*0bd0*/  ULDC.64 UR4, c[0x0][0x598] ;  /* 0x0001660000047ab9 */ /* 0x000fe20000000a00 */
[----:B------:R-:W-:Y:S01]  /*0be0*/  ULDC.64 UR36, c[0x0][0x208] ;  /* 0x0000820000247ab9 */ /* 0x000fe20000000a00 */
[----:B------:R-:W-:-:S04]  /*0bf0*/  ISETP.NE.U32.AND P0, PT, RZ, UR4, PT ;  /* 0x00000004ff007c0c */ /* 0x000fc8000bf05070 */
[----:B------:R-:W-:-:S13]  /*0c00*/  ISETP.NE.AND.EX P0, PT, RZ, UR5, PT, P0 ;  /* 0x00000005ff007c0c */ /* 0x000fda000bf05300 */
[----:B------:R-:W-:Y:S05]  /*0c10*/  @!P0 BRA `(.L_x_6) ;  /* 0x00000000001c8947 */ /* 0x000fea0003800000 */
[----:B------:R-:W0:Y:S02]  /*0c20*/  LDC.64 R8, c[0x0][0x598] ;  /* 0x00016600ff087b82 */ /* 0x000e240000000a00 */
[----:B0-----:R-:W2:Y:S02]  /*0c30*/  LDG.E.64 R8, desc[UR36][R8.64] ;  /* 0x0000002408087981 */ /* 0x001ea4000c1e1b00 */
[----:B--2---:R-:W-:-:S04]  /*0c40*/  ISETP.NE.U32.AND P0, PT, R8, RZ, PT ;  /* 0x000000ff0800720c */ /* 0x004fc80003f05070 */
[----:B------:R-:W-:-:S13]  /*0c50*/  ISETP.NE.AND.EX P0, PT, R9, RZ, PT, P0 ;  /* 0x000000ff0900720c */ /* 0x000fda0003f05300 */
[----:B------:R-:W-:Y:S05]  /*0c60*/  @!P0 BRA `(.L_x_6) ;  /* 0x0000000000088947 */ /* 0x000fea0003800000 */
[----:B------:R0:W5:Y:S01]  /*0c70*/  LD.E R153, desc[UR36][R8.64] ;  /* 0x0000002408997980 */ /* 0x000162000c101900 */
[----:B------:R-:W-:Y:S05]  /*0c80*/  BRA `(.L_x_7) ;  /* 0x0000000000247947 */ /* 0x000fea0003800000 */
.L_x_6:
[----:B------:R-:W-:Y:S02]  /*0c90*/  ULDC.64 UR4, c[0x0][0x588] ;  /* 0x0001620000047ab9 */ /* 0x000fe40000000a00 */
[----:B------:R-:W-:-:S04]  /*0ca0*/  ISETP.NE.U32.AND P0, PT, RZ, UR4, PT ;  /* 0x00000004ff007c0c */ /* 0x000fc8000bf05070 */
[----:B------:R-:W-:-:S13]  /*0cb0*/  ISETP.NE.AND.EX P0, PT, RZ, UR5, PT, P0 ;  /* 0x00000005ff007c0c */ /* 0x000fda000bf05300 */
[----:B------:R-:W-:Y:S05]  /*0cc0*/  @!P0 BRA `(.L_x_8) ;  /* 0x00000000000c8947 */ /* 0x000fea0003800000 */
[----:B------:R-:W0:Y:S02]  /*0cd0*/  LDC.64 R8, c[0x0][0x588] ;  /* 0x00016200ff087b82 */ /* 0x000e240000000a00 */
[----:B0-----:R1:W5:Y:S01]  /*0ce0*/  LDG.E R153, desc[UR36][R8.64] ;  /* 0x0000002408997981 */ /* 0x001362000c1e1900 */
[----:B------:R-:W-:Y:S05]  /*0cf0*/  BRA `(.L_x_7) ;  /* 0x0000000000087947 */ /* 0x000fea0003800000 */
.L_x_8:
[----:B------:R-:W-:Y:S02]  /*0d00*/  ULDC UR4, c[0x0][0x580] ;  /* 0x0001600000047ab9 */ /* 0x000fe40000000800 */
[----:B------:R-:W-:-:S07]  /*0d10*/  IMAD.U32 R153, RZ, RZ, UR4 ;  /* 0x00000004ff997e24 */ /* 0x000fce000f8e00ff */
.L_x_7:
[----:B------:R-:W-:Y:S02]  /*0d20*/  ULDC.64 UR4, c[0x0][0x5a0] ;  /* 0x0001680000047ab9 */ /* 0x000fe40000000a00 */
[----:B------:R-:W-:-:S04]  /*0d30*/  ISETP.NE.U32.AND P0, PT, RZ, UR4, PT ;  /* 0x00000004ff007c0c */ /* 0x000fc8000bf05070 */
[----:B------:R-:W-:-:S13]  /*0d40*/  ISETP.NE.AND.EX P0, PT, RZ, UR5, PT, P0 ;  /* 0x00000005ff007c0c */ /* 0x000fda000bf05300 */
[----:B------:R-:W-:Y:S05]  /*0d50*/  @!P0 BRA `(.L_x_9) ;  /* 0x00000000001c8947 */ /* 0x000fea0003800000 */
[----:B01----:R-:W0:Y:S02]  /*0d60*/  LDC.64 R8, c[0x0][0x5a0] ;  /* 0x00016800ff087b82 */ /* 0x003e240000000a00 */
[----:B0-----:R-:W2:Y:S02]  /*0d70*/  LDG.E.64 R8, desc[UR36][R8.64] ;  /* 0x0000002408087981 */ /* 0x001ea4000c1e1b00 */
[----:B--2---:R-:W-:-:S04]  /*0d80*/  ISETP.NE.U32.AND P0, PT, R8, RZ, PT ;  /* 0x000000ff0800720c */ /* 0x004fc80003f05070 */
[----:B------:R-:W-:-:S13]  /*0d90*/  ISETP.NE.AND.EX P0, PT, R9, RZ, PT, P0 ;  /* 0x000000ff0900720c */ /* 0x000fda0003f05300 */
[----:B------:R-:W-:Y:S05]  /*0da0*/  @!P0 BRA `(.L_x_9) ;  /* 0x0000000000088947 */ /* 0x000fea0003800000 */
[----:B------:R0:W5:Y:S01]  /*0db0*/  LD.E R152, desc[UR36][R8.64] ;  /* 0x0000002408987980 */ /* 0x000162000c101900 */
[----:B------:R-:W-:Y:S05]  /*0dc0*/  BRA `(.L_x_10) ;  /* 0x0000000000247947 */ /* 0x000fea0003800000 */
.L_x_9:
[----:B------:R-:W-:Y:S02]  /*0dd0*/  ULDC.64 UR4, c[0x0][0x590] ;  /* 0x0001640000047ab9 */ /* 0x000fe40000000a00 */
[----:B------:R-:W-:-:S04]  /*0de0*/  ISETP.NE.U32.AND P0, PT, RZ, UR4, PT ;  /* 0x00000004ff007c0c */ /* 0x000fc8000bf05070 */
[----:B------:R-:W-:-:S13]  /*0df0*/  ISETP.NE.AND.EX P0, PT, RZ, UR5, PT, P0 ;  /* 0x00000005ff007c0c */ /* 0x000fda000bf05300 */
[----:B------:R-:W-:Y:S05]  /*0e00*/  @!P0 BRA `(.L_x_11) ;  /* 0x00000000000c8947 */ /* 0x000fea0003800000 */
[----:B01----:R-:W0:Y:S02]  /*0e10*/  LDC.64 R8, c[0x0][0x590] ;  /* 0x00016400ff087b82 */ /* 0x003e240000000a00 */
[----:B0-----:R1:W5:Y:S01]  /*0e20*/  LDG.E R152, desc[UR36][R8.64] ;  /* 0x0000002408987981 */ /* 0x001362000c1e1900 */
[----:B------:R-:W-:Y:S05]  /*0e30*/  BRA `(.L_x_10) ;  /* 0x0000000000087947 */ /* 0x000fea0003800000 */
.L_x_11:
[----:B------:R-:W-:Y:S02]  /*0e40*/  ULDC UR4, c[0x0][0x584] ;  /* 0x0001610000047ab9 */ /* 0x000fe40000000800 */
[----:B------:R-:W-:-:S07]  /*0e50*/  IMAD.U32 R152, RZ, RZ, UR4 ;  /* 0x00000004ff987e24 */ /* 0x000fce000f8e00ff */
.L_x_10:
[----:B------:R-:W2:Y:S01]  /*0e60*/  LDC R2, c[0x0][0x65c] ;  /* 0x00019700ff027b82 */ /* 0x000ea20000000800 */
[----:B------:R-:W-:Y:S01]  /*0e70*/  ULDC UR6, c[0x0][0x28c] ;  /* 0x0000a30000067ab9 */ /* 0x000fe20000000800 */
[----:B------:R-:W-:Y:S01]  /*0e80*/  ISETP.NE.AND P0, PT, R10, 0x2, PT ;  /* 0x000000020a00780c */ /* 0x000fe20003f05270 */
[----:B------:R-:W-:Y:S01]  /*0e90*/  UIADD3 UR6, UR6, 0x1f, URZ ;  /* 0x0000001f06067890 */ /* 0x000fe2000fffe03f */
[----:B01----:R-:W-:Y:S01]  /*0ea0*/  IMAD.U32 R8, RZ, RZ, UR12 ;  /* 0x0000000cff087e24 */ /* 0x003fe2000f8e00ff */
[----:B------:R-:W-:Y:S01]  /*0eb0*/  UMOV UR39, URZ ;  /* 0x0000003f00277c82 */ /* 0x000fe20008000000 */
[----:B------:R-:W-:Y:S01]  /*0ec0*/  IMAD.MOV.U32 R9, RZ, RZ, RZ ;  /* 0x000000ffff097224 */ /* 0x000fe200078e00ff */
[----:B------:R-:W-:Y:S01]  /*0ed0*/  USHF.R.S32.HI UR7, URZ, 0x1f, UR6 ;  /* 0x0000001f3f077899 */ /* 0x000fe20008011406 */
[----:B------:R-:W-:Y:S01]  /*0ee0*/  UMOV UR38, URZ ;  /* 0x0000003f00267c82 */ /* 0x000fe20008000000 */
[----:B------:R-:W-:Y:S02]  /*0ef0*/  ULDC.64 UR8, c[0x0][0x650] ;  /* 0x0001940000087ab9 */ /* 0x000fe40000000a00 */
[----:B------:R-:W-:-:S04]  /*0f00*/  ULEA.HI UR7, UR7, UR6, URZ, 0x5 ;  /* 0x0000000607077291 */ /* 0x000fc8000f8f283f */
[----:B------:R-:W-:Y:S01]  /*0f10*/  USHF.R.S32.HI UR40, URZ, 0x5, UR7 ;  /* 0x000000053f287899 */ /* 0x000fe20008011407 */
[----:B--2---:R-:W-:-:S13]  /*0f20*/  ISETP.NE.AND P1, PT, R2, 0x1, PT ;  /* 0x000000010200780c */ /* 0x004fda0003f25270 */
[----:B------:R-:W0:Y:S01]  /*0f30*/  @P1 LDC R19, c[0x0][0x10] ;  /* 0x00000400ff131b82 */ /* 0x000e220000000800 */
[----:B------:R-:W-:Y:S02]  /*0f40*/  @P1 IMAD.MOV.U32 R7, RZ, RZ, RZ ;  /* 0x000000ffff071224 */ /* 0x000fe400078e00ff */
[----:B------:R-:W-:-:S05]  /*0f50*/  @P1 IMAD.MOV.U32 R17, RZ, RZ, RZ ;  /* 0x000000ffff111224 */ /* 0x000fca00078e00ff */
[----:B------:R-:W1:Y:S01]  /*0f60*/  @!P1 LDC R11, c[0x0][0xc] ;  /* 0x00000300ff0b9b82 */ /* 0x000e620000000800 */
[----:B------:R-:W-:Y:S01]  /*0f70*/  ULDC UR4, c[0x0][0xc] ;  /* 0x0000030000047ab9 */ /* 0x000fe20000000800 */
[----:B------:R-:W-:Y:S02]  /*0f80*/  ULDC UR5, c[0x0][0x10] ;  /* 0x0000040000057ab9 */ /* 0x000fe40000000800 */
[----:B------:R-:W-:-:S04]  /*0f90*/  UIMAD.WIDE.U32 UR4, UR4, UR5, URZ ;  /* 0x00000005040472a5 */ /* 0x000fc8000f8e003f */
[----:B------:R-:W2:Y:S01]  /*0fa0*/  LDC R2, c[0x0][0x14] ;  /* 0x00000500ff027b82 */ /* 0x000ea20000000800 */
[----:B0-----:R-:W-:-:S04]  /*0fb0*/  @P1 IMAD.WIDE.U32 R18, R19, UR12, R6 ;  /* 0x0000000c13121c25 */ /* 0x001fc8000f8e0006 */
[----:B------:R-:W-:Y:S02]  /*0fc0*/  @P1 IMAD.IADD R17, R19, 0x1, R17 ;  /* 0x0000000113111824 */ /* 0x000fe400078e0211 */
[----:B-1----:R-:W-:-:S04]  /*0fd0*/  @!P1 IMAD.WIDE.U32 R8, R6, R11, R8 ;  /* 0x0000000b06089225 */ /* 0x002fc800078e0008 */
[----:B------:R-:W-:Y:S02]  /*0fe0*/  @!P1 IMAD.MOV.U32 R18, RZ, RZ, R8 ;  /* 0x000000ffff129224 */ /* 0x000fe400078e0008 */
[----:B------:R-:W-:Y:S02]  /*0ff0*/  @!P1 IMAD.MOV.U32 R17, RZ, RZ, R9 ;  /* 0x000000ffff119224 */ /* 0x000fe400078e0009 */
[----:B--2---:R-:W-:-:S04]  /*1000*/  IMAD.WIDE.U32 R12, R2, UR4, RZ ;  /* 0x00000004020c7c25 */ /* 0x004fc8000f8e00ff */
[----:B------:R-:W-:Y:S01]  /*1010*/  IMAD R23, R2, UR5, RZ ;  /* 0x0000000502177c24 */ /* 0x000fe2000f8e02ff */
[----:B------:R0:W-:Y:S03]  /*1020*/  STL.64 [R1], R12 ;  /* 0x0000000c01007387 */ /* 0x0001e60000100a00 */
[----:B------:R-:W-:Y:S01]  /*1030*/  IMAD.IADD R23, R13, 0x1, R23 ;  /* 0x000000010d177824 */ /* 0x000fe200078e0217 */
[----:B------:R-:W-:Y:S06]  /*1040*/  @P0 BRA `(.L_x_12) ;  /* 0x0000000000200947 */ /* 0x000fec0003800000 */
[----:B------:R-:W-:Y:S01]  /*1050*/  UISETP.GE.U32.AND UP0, UPT, UR40, 0x16, UPT ;  /* 0x000000162800788c */ /* 0x000fe2000bf06070 */
[----:B------:R-:W-:Y:S01]  /*1060*/  IADD3 R18, P0, R18, R12, RZ ;  /* 0x0000000c12127210 */ /* 0x000fe20007f1e0ff */
[----:B------:R-:W-:Y:S01]  /*1070*/  UIMAD.WIDE.U32 UR4, UR40, -0x45d1745d, URZ ;  /* 0xba2e8ba3280478a5 */ /* 0x000fe2000f8e003f */
[----:B------:R-:W-:-:S03]  /*1080*/  UMOV UR38, URZ ;  /* 0x0000003f00267c82 */ /* 0x000fc60008000000 */
[----:B------:R-:W-:Y:S01]  /*1090*/  USHF.R.U32.HI UR4, URZ, 0x4, UR5 ;  /* 0x000000043f047899 */ /* 0x000fe20008011605 */
[----:B------:R-:W-:-:S03]  /*10a0*/  IMAD.X R17, R23, 0x1, R17, P0 ;  /* 0x0000000117117824 */ /* 0x000fc600000e0611 */
[----:B------:R-:W-:Y:S02]  /*10b0*/  UIMAD UR39, UR4, -0x16, UR40 ;  /* 0xffffffea042778a4 */ /* 0x000fe4000f8e0228 */
[----:B------:R-:W-:-:S12]  /*10c0*/  @UP0 ULOP3.LUT UR38, UR4, 0x1, URZ, 0xc0, !UPT ;  /* 0x0000000104260892 */ /* 0x000fd8000f8ec03f */
.L_x_12:
[----:B------:R-:W-:Y:S01]  /*10d0*/  ISETP.GE.U32.AND P0, PT, R18, UR8, PT ;  /* 0x0000000812007c0c */ /* 0x000fe2000bf06070 */
[----:B------:R-:W-:Y:S01]  /*10e0*/  IMAD.MOV.U32 R19, RZ, RZ, -0x1 ;  /* 0xffffffffff137424 */ /* 0x000fe200078e00ff */
[----:B------:R-:W-:Y:S01]  /*10f0*/  PRMT R8, RZ, 0x7610, R8 ;  /* 0x00007610ff087816 */ /* 0x000fe20000000008 */
[----:B------:R-:W-:Y:S01]  /*1100*/  IMAD.MOV.U32 R22, RZ, RZ, -0x1 ;  /* 0xffffffffff167424 */ /* 0x000fe200078e00ff */
[----:B------:R-:W-:Y:S01]  /*1110*/  ISETP.GE.U32.AND.EX P0, PT, R17, UR9, PT, P0 ;  /* 0x0000000911007c0c */ /* 0x000fe2000bf06100 */
[----:B------:R-:W-:-:S12]  /*1120*/  IMAD.MOV.U32 R2, RZ, RZ, -0x1 ;  /* 0xffffffffff027424 */ /* 0x000fd800078e00ff */
[----:B------:R-:W-:Y:S05]  /*1130*/  @P0 BRA `(.L_x_13) ;  /* 0x00000004002c0947 */ /* 0x000fea0003800000 */
[----:B------:R-:W1:Y:S01]  /*1140*/  LDC.64 R26, c[0x0][0x628] ;  /* 0x00018a00ff1a7b82 */ /* 0x000e620000000a00 */
[----:B------:R-:W-:Y:S02]  /*1150*/  IMAD.MOV.U32 R8, RZ, RZ, R18 ;  /* 0x000000ffff087224 */ /* 0x000fe400078e0012 */
[----:B------:R-:W-:-:S05]  /*1160*/  IMAD.MOV.U32 R9, RZ, RZ, R17 ;  /* 0x000000ffff097224 */ /* 0x000fca00078e0011 */
[----:B------:R-:W2:Y:S08]  /*1170*/  LDC R2, c[0x0][0x630] ;  /* 0x00018c00ff027b82 */ /* 0x000eb00000000800 */
[----:B------:R-:W3:Y:S01]  /*1180*/  LDC.64 R28, c[0x0][0x620] ;  /* 0x00018800ff1c7b82 */ /* 0x000ee20000000a00 */
[----:B-1----:R-:W-:-:S04]  /*1190*/  ISETP.NE.U32.AND P0, PT, R26, RZ, PT ;  /* 0x000000ff1a00720c */ /* 0x002fc80003f05070 */
[----:B------:R-:W-:-:S13]  /*11a0*/  ISETP.NE.AND.EX P0, PT, R27, RZ, PT, P0 ;  /* 0x000000ff1b00720c */ /* 0x000fda0003f05300 */
[----:B--23--:R-:W-:Y:S05]  /*11b0*/  @!P0 BRA `(.L_x_14) ;  /* 0x0000000000288947 */ /* 0x00cfea0003800000 */
[----:B0-----:R-:W0:Y:S02]  /*11c0*/  LDC R13, c[0x0][0x634] ;  /* 0x00018d00ff0d7b82 */ /* 0x001e240000000800 */
[----:B0-----:R-:W-:-:S05]  /*11d0*/  IADD3 R13, P0, R18, R13, RZ ;  /* 0x0000000d120d7210 */ /* 0x001fca0007f1e0ff */
[----:B------:R-:W-:-:S04]  /*11e0*/  IMAD.X R15, RZ, RZ, R17, P0 ;  /* 0x000000ffff0f7224 */ /* 0x000fc800000e0611 */
[----:B------:R-:W-:-:S04]  /*11f0*/  IMAD.WIDE.U32 R8, R15, R26, RZ ;  /* 0x0000001a0f087225 */ /* 0x000fc800078e00ff */
[----:B------:R-:W-:-:S04]  /*1200*/  IMAD.WIDE.U32 R10, P0, R13, R27, R8 ;  /* 0x0000001b0d0a7225 */ /* 0x000fc80007800008 */
[----:B------:R-:W-:-:S04]  /*1210*/  IMAD.WIDE.U32 R8, R13, R26, RZ ;  /* 0x0000001a0d087225 */ /* 0x000fc800078e00ff */
[----:B------:R-:W-:Y:S01]  /*1220*/  IMAD.X R13, RZ, RZ, RZ, P0 ;  /* 0x000000ffff0d7224 */ /* 0x000fe200000e06ff */
[----:B------:R-:W-:Y:S01]  /*1230*/  IADD3 RZ, P0, R9, R10, RZ ;  /* 0x0000000a09ff7210 */ /* 0x000fe20007f1e0ff */
[----:B------:R-:W-:-:S04]  /*1240*/  IMAD.MOV.U32 R12, RZ, RZ, R11 ;  /* 0x000000ffff0c7224 */ /* 0x000fc800078e000b */
[----:B------:R-:W-:-:S08]  /*1250*/  IMAD.WIDE.U32.X R8, R15, R27, R12, P0 ;  /* 0x0000001b0f087225 */ /* 0x000fd000000e040c */
.L_x_14:
[----:B------:R-:W1:Y:S01]  /*1260*/  LDC.64 R32, c[0x0][0x640] ;  /* 0x00019000ff207b82 */ /* 0x000e620000000a00 */
[-C--:B------:R-:W-:Y:S01]  /*1270*/  SHF.R.U64 R30, R8, R2.reuse, R9 ;  /* 0x00000002081e7219 */ /* 0x080fe20000001209 */
[----:B------:R-:W-:Y:S01]  /*1280*/  IMAD.MOV.U32 R19, RZ, RZ, R17 ;  /* 0x000000ffff137224 */ /* 0x000fe200078e0011 */
[----:B------:R-:W-:Y:S01]  /*1290*/  SHF.R.U32.HI R2, RZ, R2, R9 ;  /* 0x00000002ff027219 */ /* 0x000fe20000011609 */
[----:B------:R-:W-:Y:S01]  /*12a0*/  IMAD.MOV.U32 R26, RZ, RZ, 0x1 ;  /* 0x00000001ff1a7424 */ /* 0x000fe200078e00ff */
[----:B------:R-:W-:-:S03]  /*12b0*/  IADD3 R11, P0, RZ, -R30, RZ ;  /* 0x8000001eff0b7210 */ /* 0x000fc60007f1e0ff */
[----:B------:R-:W2:Y:S02]  /*12c0*/  LDC R10, c[0x0][0x618] ;  /* 0x00018600ff0a7b82 */ /* 0x000ea40000000800 */
[----:B------:R-:W-:-:S04]  /*12d0*/  IMAD.X R9, RZ, RZ, ~R2, P0 ;  /* 0x000000ffff097224 */ /* 0x000fc800000e0e02 */
[-C--:B------:R-:W-:Y:S02]  /*12e0*/  IMAD R2, R9, R28.reuse, RZ ;  /* 0x0000001c09027224 */ /* 0x080fe400078e02ff */
[----:B0-----:R-:W0:Y:S01]  /*12f0*/  LDC R13, c[0x0][0x608] ;  /* 0x00018200ff0d7b82 */ /* 0x001e220000000800 */
[----:B------:R-:W-:-:S04]  /*1300*/  IMAD.WIDE.U32 R8, R11, R28, R18 ;  /* 0x0000001c0b087225 */ /* 0x000fc800078e0012 */
[----:B------:R-:W-:Y:S02]  /*1310*/  IMAD R11, R11, R29, R2 ;  /* 0x0000001d0b0b7224 */ /* 0x000fe400078e0202 */
[----:B------:R-:W-:Y:S01]  /*1320*/  IMAD.MOV.U32 R2, RZ, RZ, -0x1 ;  /* 0xffffffffff027424 */ /* 0x000fe200078e00ff */
[----:B------:R-:W3:Y:S01]  /*1330*/  LDC R31, c[0x0][0x658] ;  /* 0x00019600ff1f7b82 */ /* 0x000ee20000000800 */
[----:B------:R-:W-:Y:S01]  /*1340*/  IMAD.IADD R9, R9, 0x1, R11 ;  /* 0x0000000109097824 */ /* 0x000fe200078e020b */
[----:B-1----:R-:W-:-:S04]  /*1350*/  ISETP.NE.U32.AND P0, PT, R32, RZ, PT ;  /* 0x000000ff2000720c */ /* 0x002fc80003f05070 */
[----:B------:R-:W-:Y:S02]  /*1360*/  ISETP.NE.AND.EX P0, PT, R33, RZ, PT, P0 ;  /* 0x000000ff2100720c */ /* 0x000fe40003f05300 */
[----:B------:R-:W1:Y:S01]  /*1370*/  LDC R29, c[0x0][0x600] ;  /* 0x00018000ff1d7b82 */ /* 0x000e620000000800 */
[-CC-:B--2---:R-:W-:Y:S02]  /*1380*/  SHF.R.U64 R27, R8, R10.reuse, R9.reuse ;  /* 0x0000000a081b7219 */ /* 0x184fe40000001209 */
[----:B------:R-:W-:-:S05]  /*1390*/  SHF.R.U32.HI R8, RZ, R10, R9 ;  /* 0x0000000aff087219 */ /* 0x000fca0000011609 */
[----:B------:R-:W2:Y:S01]  /*13a0*/  LDC R22, c[0x0][0x648] ;  /* 0x00019200ff167b82 */ /* 0x000ea20000000800 */
[-CC-:B0-----:R-:W-:Y:S02]  /*13b0*/  SHF.R.U64 R34, R27, R13.reuse, R8.reuse ;  /* 0x0000000d1b227219 */ /* 0x181fe40000001208 */
[----:B------:R-:W-:-:S05]  /*13c0*/  SHF.R.U32.HI R8, RZ, R13, R8 ;  /* 0x0000000dff087219 */ /* 0x000fca0000011608 */
[----:B------:R-:W0:Y:S01]  /*13d0*/  LDC R24, c[0x0][0x638] ;  /* 0x00018e00ff187b82 */ /* 0x000e220000000800 */
[-CC-:B---3--:R-:W-:Y:S02]  /*13e0*/  SHF.R.U64 R36, R34, R31.reuse, R8.reuse ;  /* 0x0000001f22247219 */ /* 0x188fe40000001208 */
[-C--:B------:R-:W-:Y:S02]  /*13f0*/  SHF.L.U32 R2, R2, R31.reuse, RZ ;  /* 0x0000001f02027219 */ /* 0x080fe400000006ff */
[----:B------:R-:W-:Y:S01]  /*1400*/  SHF.R.U32.HI R9, RZ, R31, R8 ;  /* 0x0000001fff097219 */ /* 0x000fe20000011608 */
[----:B------:R-:W-:Y:S01]  /*1410*/  IMAD.MOV.U32 R8, RZ, RZ, R36 ;  /* 0x000000ffff087224 */ /* 0x000fe200078e0024 */
[----:B------:R-:W-:Y:S01]  /*1420*/  LOP3.LUT R15, RZ, R2, RZ, 0x33, !PT ;  /* 0x00000002ff0f7212 */ /* 0x000fe200078e33ff */
[----:B------:R-:W3:Y:S01]  /*1430*/  LDC R28, c[0x0][0x610] ;  /* 0x00018400ff1c7b82 */ /* 0x000ee20000000800 */
[----:B------:R-:W-:Y:S05]  /*1440*/  @!P0 BRA `(.L_x_15) ;  /* 0x0000000000288947 */ /* 0x000fea0003800000 */
[----:B------:R-:W4:Y:S02]  /*1450*/  LDC R13, c[0x0][0x64c] ;  /* 0x00019300ff0d7b82 */ /* 0x000f240000000800 */
[----:B----4-:R-:W-:-:S05]  /*1460*/  IADD3 R13, P0, R36, R13, RZ ;  /* 0x0000000d240d7210 */ /* 0x010fca0007f1e0ff */
        /* <DEDUP_REMOVED lines=8> */
.L_x_15:
[----:B--2---:R-:W-:Y:S01]  /*14f0*/  SHF.R.U64 R7, R8, R22, R9 ;  /* 0x0000001608077219 */ /* 0x004fe20000001209 */
[----:B-1----:R-:W-:Y:S01]  /*1500*/  VIADD R8, R29, 0xffffffff ;  /* 0xffffffff1d087836 */ /* 0x002fe20000000000 */
[----:B------:R-:W-:Y:S01]  /*1510*/  SHF.L.U32 R2, R26, R31, RZ ;  /* 0x0000001f1a027219 */ /* 0x000fe200000006ff */
[----:B------:R-:W-:Y:S01]  /*1520*/  @P1 IMAD R21, R25, R20, R6 ;  /* 0x0000001419151224 */ /* 0x000fe200078e0206 */
[----:B------:R-:W-:Y:S01]  /*1530*/  LOP3.LUT R15, R34, R15, RZ, 0xc0, !PT ;  /* 0x0000000f220f7212 */ /* 0x000fe200078ec0ff */
[----:B------:R-:W-:Y:S01]  /*1540*/  IMAD.MOV R9, RZ, RZ, -R7 ;  /* 0x000000ffff097224 */ /* 0x000fe200078e0a07 */
[----:B------:R-:W-:-:S03]  /*1550*/  LOP3.LUT R8, R27, R8, RZ, 0xc0, !PT ;  /* 0x000000081b087212 */ /* 0x000fc600078ec0ff */
[----:B------:R-:W-:Y:S02]  /*1560*/  IMAD R6, R2, R7, R15 ;  /* 0x0000000702067224 */ /* 0x000fe400078e020f */
[----:B0-----:R-:W-:Y:S02]  /*1570*/  IMAD R2, R9, R24, R36 ;  /* 0x0000001809027224 */ /* 0x001fe400078e0224 */
[----:B---3--:R-:W-:Y:S02]  /*1580*/  IMAD R19, R6, R28, R21 ;  /* 0x0000001c06137224 */ /* 0x008fe400078e0215 */
[----:B------:R-:W-:Y:S02]  /*1590*/  IMAD R2, R2, R29, R8 ;  /* 0x0000001d02027224 */ /* 0x000fe400078e0208 */
[----:B------:R-:W-:-:S03]  /*15a0*/  IMAD.MOV.U32 R6, RZ, RZ, 0x1 ;  /* 0x00000001ff067424 */ /* 0x000fc600078e00ff */
[----:B------:R-:W-:Y:S02]  /*15b0*/  SEL R22, R2, R19, !P1 ;  /* 0x0000001302167207 */ /* 0x000fe40004800000 */
[----:B------:R-:W-:Y:S01]  /*15c0*/  SEL R19, R19, R2, !P1 ;  /* 0x0000000213137207 */ /* 0x000fe20004800000 */
[----:B------:R-:W-:Y:S01]  /*15d0*/  IMAD.MOV.U32 R2, RZ, RZ, R30 ;  /* 0x000000ffff027224 */ /* 0x000fe200078e001e */
[----:B------:R-:W-:-:S07]  /*15e0*/  PRMT R8, R6, 0x7610, R8 ;  /* 0x0000761006087816 */ /* 0x000fce0000000008 */
.L_x_13:
[----:B------:R-:W-:Y:S05]  /*15f0*/  @!P2 BRA `(.L_x_16) ;  /* 0x00000000000ca947 */ /* 0x000fea0003800000 */
[----:B------:R-:W-:Y:S01]  /*1600*/  UCGABAR_WAIT ;  /* 0x0000000000007dc7 */ /* 0x000fe20008000000 */
[----:B------:R-:W-:Y:S01]  /*1610*/  CCTL.IVALL ;  /* 0x00000000ff00798f */ /* 0x000fe20002000000 */
[----:B------:R-:W-:Y:S05]  /*1620*/  BRA `(.L_x_17) ;  /* 0x0000000000047947 */ /* 0x000fea0003800000 */
.L_x_16:
[----:B------:R-:W-:Y:S06]  /*1630*/  BAR.SYNC.DEFER_BLOCKING 0x0 ;  /* 0x0000000000007b1d */ /* 0x000fec0000010000 */
.L_x_17:
[----:B------:R-:W-:Y:S05]  /*1640*/  @!P4 BRA `(.L_x_18) ;  /* 0x000000740068c947 */ /* 0x000fea0003800000 */
[----:B------:R-:W-:-:S13]  /*1650*/  ISETP.GT.U32.AND P0, PT, R35, 0x1, PT ;  /* 0x000000012300780c */ /* 0x000fda0003f04070 */
[----:B------:R-:W-:Y:S05]  /*1660*/  @P0 EXIT ;  /* 0x000000000000094d */ /* 0x000fea0003800000 */
.L_x_19:
[----:B------:R-:W-:-:S08]  /*1670*/  NOP ;  /* 0x0000000000007918 */ /* 0x000fd00000000000 */
[----:B------:R-:W1:Y:S02]  /*1680*/  USETMAXREG.TRY_ALLOC.CTAPOOL UP0, 0xe8 ;  /* 0x000000e8000079c8 */ /* 0x000e640008000600 */
[----:B-1----:R-:W-:-:S13]  /*1690*/  PLOP3.LUT P0, PT, PT, PT, UP0, 0x80, 0x0 ;  /* 0x000000000000781c */ /* 0x002fda0003f0f008 */
[----:B------:R-:W-:Y:S05]  /*16a0*/  @!P0 BRA `(.L_x_19) ;  /* 0xfffffffc00f08947 */ /* 0x000fea000383ffff */
[----:B------:R-:W-:-:S13]  /*16b0*/  LOP3.LUT P0, RZ, R8, 0xff, RZ, 0xc0, !PT ;  /* 0x000000ff08ff7812 */ /* 0x000fda000780c0ff */
[----:B------:R-:W-:Y:S05]  /*16c0*/  @!P0 EXIT ;  /* 0x000000000000894d */ /* 0x000fea0003800000 */
[----:B------:R-:W1:Y:S01]  /*16d0*/  S2UR UR4, SR_CgaCtaId ;  /* 0x00000000000479c3 */ /* 0x000e620000008800 */
[----:B------:R-:W-:Y:S01]  /*16e0*/  VIADD R14, R14, 0xffffffff ;  /* 0xffffffff0e0e7836 */ /* 0x000fe20000000000 */
[CC--:B------:R-:W-:Y:S01]  /*16f0*/  LEA.HI R4, R0.reuse, R3.reuse, RZ, 0x2 ;  /* 0x0000000300047211 */ /* 0x0c0fe200078f10ff */
[----:B------:R-:W-:Y:S01]  /*1700*/  UMOV UR41, 0x400 ;  /* 0x0000040000297882 */ /* 0x000fe20000000000 */
[----:B------:R-:W-:Y:S01]  /*1710*/  LEA.HI R0, R0, R3, RZ, 0x5 ;  /* 0x0000000300007211 */ /* 0x000fe200078f28ff */
[----:B------:R-:W-:Y:S01]  /*1720*/  UISETP.LT.AND UP0, UPT, UR40, 0x1, UPT ;  /* 0x000000012800788c */ /* 0x000fe2000bf01270 */
[----:B------:R-:W-:Y:S01]  /*1730*/  R2UR UR42, R14 ;  /* 0x000000000e2a72ca */ /* 0x000fe200000e0000 */
[----:B------:R-:W-:Y:S01]  /*1740*/  ULDC UR5, c[0x0][0x284] ;  /* 0x0000a10000057ab9 */ /* 0x000fe20000000800 */
[--C-:B------:R-:W-:Y:S01]  /*1750*/  SHF.R.S32.HI R156, RZ, 0x2, R4.reuse ;  /* 0x00000002ff9c7819 */ /* 0x100fe20000011404 */
[----:B------:R-:W-:Y:S01]  /*1760*/  USEL UR43, UR40, 0x1, UP0 ;  /* 0x00000001282b7887 */ /* 0x000fe20008000000 */
[----:B------:R-:W-:Y:S01]  /*1770*/  SHF.R.S32.HI R5, RZ, 0x1f, R4 ;  /* 0x0000001fff057819 */ /* 0x000fe20000011404 */
[----:B------:R-:W-:Y:S01]  /*1780*/  USHF.L.U32 UR44, UR40, 0x1, URZ ;  /* 0x00000001282c7899 */ /* 0x000fe2000800063f */
[----:B------:R-:W-:Y:S01]  /*1790*/  LOP3.LUT R158, R4, 0xfffffffc, RZ, 0xc0, !PT ;  /* 0xfffffffc049e7812 */ /* 0x000fe200078ec0ff */
[----:B------:R-:W-:Y:S01]  /*17a0*/  UIADD3 UR43, -UR43, UR40, URZ ;  /* 0x000000282b2b7290 */ /* 0x000fe2000fffe13f */
[----:B------:R-:W-:-:S02]  /*17b0*/  LEA.HI R5, R5, R156, RZ, 0x3 ;  /* 0x0000009c05057211 */ /* 0x000fc400078f18ff */
[----:B------:R-:W-:Y:S01]  /*17c0*/  ISETP.NE.AND P0, PT, R14, RZ, PT ;  /* 0x000000ff0e00720c */ /* 0x000fe20003f05270 */
[----:B------:R-:W-:Y:S01]  /*17d0*/  IMAD.IADD R158, R3, 0x1, -R158 ;  /* 0x00000001039e7824 */ /* 0x000fe200078e0a9e */
[----:B------:R-:W-:Y:S01]  /*17e0*/  LOP3.LUT R5, R5, 0xfffffff8, RZ, 0xc0, !PT ;  /* 0xfffffff805057812 */ /* 0x000fe200078ec0ff */
[----:B------:R-:W-:Y:S01]  /*17f0*/  USHF.L.U32 UR42, UR42, 0x3, URZ ;  /* 0x000000032a2a7899 */ /* 0x000fe2000800063f */
[----:B------:R-:W-:-:S03]  /*1800*/  SEL R165, RZ, 0x1, P0 ;  /* 0x00000001ffa57807 */ /* 0x000fc60000000000 */
[----:B------:R-:W-:Y:S01]  /*1810*/  IMAD.IADD R156, R156, 0x1, -R5 ;  /* 0x000000019c9c7824 */ /* 0x000fe200078e0a05 */
[----:B-1----:R-:W-:Y:S01]  /*1820*/  ULEA UR41, UR4, UR41, 0x18 ;  /* 0x0000002904297291 */ /* 0x002fe2000f8ec03f */
[----:B------:R-:W-:Y:S01]  /*1830*/  SHF.R.S32.HI R5, RZ, 0x5, R0 ;  /* 0x00000005ff057819 */ /* 0x000fe20000011400 */
[----:B------:R-:W-:Y:S02]  /*1840*/  IMAD.U32 R160, RZ, RZ, UR42 ;  /* 0x0000002affa07e24 */ /* 0x000fe4000f8e00ff */
[----:B------:R-:W-:Y:S01]  /*1850*/  UIADD3 UR45, UR41, 0x170, URZ ;  /* 0x00000170292d7890 */ /* 0x000fe2000fffe03f */
[--C-:B------:R-:W-:Y:S01]  /*1860*/  SHF.R.S32.HI R157, RZ, 0x1f, R156.reuse ;  /* 0x0000001fff9d7819 */ /* 0x100fe2000001149c */
[C-C-:B------:R-:W-:Y:S01]  /*1870*/  IMAD R163, R5.reuse, -0x10, -R156.reuse ;  /* 0xfffffff005a37824 */ /* 0x140fe200078e0a9c */
[C---:B------:R-:W-:Y:S02]  /*1880*/  LOP3.LUT R162, R160.reuse, 0x8, RZ, 0xc0, !PT ;  /* 0x00000008a0a27812 */ /* 0x040fe400078ec0ff */
[----:B------:R-:W-:Y:S01]  /*1890*/  LOP3.LUT R160, R160, 0x8, RZ, 0xc, !PT ;  /* 0x00000008a0a07812 */ /* 0x000fe200078e0cff */
[----:B------:R-:W-:Y:S01]  /*18a0*/  IMAD.U32 R159, RZ, RZ, UR45 ;  /* 0x0000002dff9f7e24 */ /* 0x000fe2000f8e00ff */
[----:B------:R-:W-:Y:S01]  /*18b0*/  LOP3.LUT R162, R162, 0x18, RZ, 0x3c, !PT ;  /* 0x00000018a2a27812 */ /* 0x000fe200078e3cff */
[----:B------:R-:W-:-:S04]  /*18c0*/  IMAD.WIDE R156, R5, 0x10, R156 ;  /* 0x00000010059c7825 */ /* 0x000fc800078e029c */
[----:B------:R-:W-:Y:S02]  /*18d0*/  VIADD R161, R159, UR42 ;  /* 0x0000002a9fa17c36 */ /* 0x000fe40008000000 */
[----:B------:R-:W-:-:S07]  /*18e0*/  VIADD R163, R163, UR5 ;  /* 0x00000005a3a37c36 */ /* 0x000fce0008000000 */
.L_x_299:
[----:B------:R-:W-:Y:S01]  /*18f0*/  SHF.L.U32 R0, R165, 0x1f, RZ ;  /* 0x0000001fa5007819 */ /* 0x000fe200000006ff */
[----:B------:R-:W-:Y:S02]  /*1900*/  ULDC UR4, c[0x0][0x28c] ;  /* 0x0000a30000047ab9 */ /* 0x000fe40000000800 */
[----:B------:R-:W-:Y:S01]  /*1910*/  ISETP.LT.AND P1, PT, RZ, UR4, PT ;  /* 0x00000004ff007c0c */ /* 0x000fe2000bf21270 */
[----:B-1----:R-:W1:Y:S02]  /*1920*/  SYNCS.PHASECHK.TRANS64.TRYWAIT P0, [R159+UR42], R0 ;  /* 0x000000009f0075a7 */ /* 0x002e64000800016a */
[----:B-1-34-:R-:W-:Y:S10]  /*1930*/  @!P0 BRA `(.L_x_20) ;  /* 0x0000008c00508947 */ /* 0x01aff40003800000 */
.L_x_339:
[----:B------:R-:W-:Y:S05]  /*1940*/  @P1 BRA `(.L_x_21) ;  /* 0x0000000000401947 */ /* 0x000fea0003800000 */
[----:B-1----:R-:W-:Y:S01]  /*1950*/  MOV R0, 0x0 ;  /* 0x0000000000007802 */ /* 0x002fe20000000f00 */
[----:B------:R-:W-:Y:S01]  /*1960*/  ULDC.64 UR4, c[0x4][0x68] ;  /* 0x01001a0000047ab9 */ /* 0x000fe20000000a00 */
[----:B------:R-:W-:Y:S01]  /*1970*/  ULDC.64 UR6, c[0x4][0x8] ;  /* 0x0100020000067ab9 */ /* 0x000fe20000000a00 */
[----:B------:R-:W-:Y:S01]  /*1980*/  IMAD.U32 R4, RZ, RZ, UR4 ;  /* 0x00000004ff047e24 */ /* 0x000fe2000f8e00ff */
[----:B------:R1:W2:Y:S01]  /*1990*/  LDC.64 R14, c[0x4][R0] ;  /* 0x01000000000e7b82 */ /* 0x0002a20000000a00 */
[----:B------:R-:W-:Y:S01]  /*19a0*/  IMAD.U32 R5, RZ, RZ, UR5 ;  /* 0x00000005ff057e24 */ /* 0x000fe2000f8e00ff */
[----:B------:R-:W-:Y:S01]  /*19b0*/  ULDC.64 UR4, c[0x4][0x70] ;  /* 0x01001c0000047ab9 */ /* 0x000fe20000000a00 */
[----:B------:R-:W-:Y:S02]  /*19c0*/  IMAD.U32 R10, RZ, RZ, UR6 ;  /* 0x00000006ff0a7e24 */ /* 0x000fe4000f8e00ff */
[----:B------:R-:W-:Y:S02]  /*19d0*/  IMAD.U32 R6, RZ, RZ, UR4 ;  /* 0x00000004ff067e24 */ /* 0x000fe4000f8e00ff */
[----:B------:R-:W-:-:S02]  /*19e0*/  IMAD.U32 R7, RZ, RZ, UR5 ;  /* 0x00000005ff077e24 */ /* 0x000fc4000f8e00ff */
[----:B------:R-:W-:Y:S02]  /*19f0*/  IMAD.U32 R11, RZ, RZ, UR7 ;  /* 0x00000007ff0b7e24 */ /* 0x000fe4000f8e00ff */
[----:B------:R-:W-:Y:S02]  /*1a00*/  IMAD.MOV.U32 R8, RZ, RZ, 0x1e1 ;  /* 0x000001e1ff087424 */ /* 0x000fe400078e00ff */
[----:B0-----:R-:W-:Y:S02]  /*1a10*/  IMAD.MOV.U32 R12, RZ, RZ, 0x1 ;  /* 0x00000001ff0c7424 */ /* 0x001fe400078e00ff */
[----:B-1----:R-:W-:-:S07]  /*1a20*/  IMAD.MOV.U32 R13, RZ, RZ, RZ ;  /* 0x000000ffff0d7224 */ /* 0x002fce00078e00ff */
[----:B------:R-:W-:-:S07]  /*1a30*/  LEPC R20, `(.L_x_21) ;  /* 0x000000001014794e */ /* 0x000fce0000000000 */
[----:B--2--5:R-:W-:Y:S05]  /*1a40*/  CALL.ABS.NOINC R14 ;  /* 0x000000000e007343 */ /* 0x024fea0003c00000 */
.L_x_21:
[----:B-1----:R-:W-:-:S04]  /*1a50*/  LOP3.LUT R0, R16, 0x1, RZ, 0xfc, !PT ;  /* 0x0000000110007812 */ /* 0x002fc800078efcff */
[----:B------:R-:W-:-:S13]  /*1a60*/  ISETP.NE.AND P0, PT, R0, 0x3, PT ;  /* 0x000000030000780c */ /* 0x000fda0003f05270 */
[----:B------:R-:W-:Y:S05]  /*1a70*/  @!P0 BRA `(.L_x_22) ;  /* 0x0000000000048947 */ /* 0x000fea0003800000 */
[----:B------:R-:W-:Y:S01]  /*1a80*/  BPT.TRAP 0x1 ;  /* 0x000000040000795c */ /* 0x000fe20000300000 */
.L_x_22:
[----:B------:R-:W-:Y:S02]  /*1a90*/  IMAD.U32 R3, RZ, RZ, UR39 ;  /* 0x00000027ff037e24 */ /* 0x000fe4000f8e00ff */
[----:B------:R-:W-:-:S03]  /*1aa0*/  IMAD.U32 R0, RZ, RZ, UR38 ;  /* 0x00000026ff007e24 */ /* 0x000fc6000f8e00ff */
[----:B------:R-:W-:Y:S02]  /*1ab0*/  LEA R3, R3, UR41, 0x3 ;  /* 0x0000002903037c11 */ /* 0x000fe4000f8e18ff */
[----:B------:R-:W-:-:S04]  /*1ac0*/  SHF.L.U32 R0, R0, 0x1f, RZ ;  /* 0x0000001f00007819 */ /* 0x000fc800000006ff */
[----:B------:R1:W2:Y:S01]  /*1ad0*/  SYNCS.PHASECHK.TRANS64.TRYWAIT P1, [R3+URZ], R0 ;  /* 0x00000000030075a7 */ /* 0x0002a2000802017f */
[----:B------:R-:W-:Y:S05]  /*1ae0*/  @!P0 BRA `(.L_x_23) ;  /* 0x0000000000048947 */ /* 0x000fea0003800000 */
[----:B------:R-:W-:Y:S01]  /*1af0*/  BPT.TRAP 0x1 ;  /* 0x000000040000795c */ /* 0x000fe20000300000 */
.L_x_23:
[----:B------:R-:W-:-:S05]  /*1b00*/  IMAD.U32 R4, RZ, RZ, UR43 ;  /* 0x0000002bff047e24 */ /* 0x000fca000f8e00ff */
[----:B------:R-:W-:Y:S01]  /*1b10*/  ISETP.GE.AND P2, PT, R4, 0x1, PT ;  /* 0x000000010400780c */ /* 0x000fe20003f46270 */
[----:B--2---:R-:W-:-:S12]  /*1b20*/  @P1 BRA `(.L_x_24) ;  /* 0x0000000000081947 */ /* 0x004fd80003800000 */
[----:B------:R-:W2:Y:S02]  /*1b30*/  SYNCS.PHASECHK.TRANS64.TRYWAIT P1, [R3+URZ], R0 ;  /* 0x00000000030075a7 */ /* 0x000ea4000802017f */
[----:B--2---:R-:W-:Y:S05]  /*1b40*/  @!P1 BRA `(.L_x_25) ;  /* 0x0000008800e09947 */ /* 0x004fea0003800000 */
.L_x_24:
[----:B------:R-:W-:Y:S05]  /*1b50*/  WARPSYNC.ALL ;  /* 0x0000000000007948 */ /* 0x000fea0003800000 */
[----:B------:R-:W-:Y:S01]  /*1b60*/  UIADD3 UR4, UR41, 0x280, URZ ;  /* 0x0000028029047890 */ /* 0x000fe2000fffe03f */
[----:B------:R-:W-:Y:S01]  /*1b70*/  WARPGROUP.ARRIVE ;  /* 0x00000000000079c5 */ /* 0x000fe20000000000 */
[----:B------:R-:W-:Y:S02]  /*1b80*/  UIADD3 UR5, UR41, 0xb280, URZ ;  /* 0x0000b28029057890 */ /* 0x000fe4000fffe03f */
[----:B------:R-:W-:Y:S02]  /*1b90*/  USHF.R.U32.HI UR4, URZ, 0x4, UR4 ;  /* 0x000000043f047899 */ /* 0x000fe40008011604 */
[----:B------:R-:W-:-:S02]  /*1ba0*/  USHF.R.U32.HI UR5, URZ, 0x4, UR5 ;  /* 0x000000043f057899 */ /* 0x000fc40008011605 */
[----:B------:R-:W-:Y:S02]  /*1bb0*/  ULOP3.LUT UR4, UR4, 0x3fff, URZ, 0xc0, !UPT ;  /* 0x00003fff04047892 */ /* 0x000fe4000f8ec03f */
[----:B------:R-:W-:Y:S02]  /*1bc0*/  ULOP3.LUT UR5, UR5, 0x3fff, URZ, 0xc0, !UPT ;  /* 0x00003fff05057892 */ /* 0x000fe4000f8ec03f */
[----:B------:R-:W-:Y:S02]  /*1bd0*/  ULOP3.LUT UR10, UR4, 0x10000, URZ, 0xfc, !UPT ;  /* 0x00010000040a7892 */ /* 0x000fe4000f8efc3f */
[----:B------:R-:W-:Y:S02]  /*1be0*/  ULOP3.LUT UR9, UR5, 0x10000, URZ, 0xfc, !UPT ;  /* 0x0001000005097892 */ /* 0x000fe4000f8efc3f */
[----:B------:R-:W-:Y:S02]  /*1bf0*/  ULEA UR4, UR39, UR10, 0x7 ;  /* 0x0000000a27047291 */ /* 0x000fe4000f8e383f */
[----:B------:R-:W-:Y:S01]  /*1c00*/  ULEA UR6, UR39, UR9, 0x9 ;  /* 0x0000000927067291 */ /* 0x000fe2000f8e483f */
[----:B------:R-:W-:Y:S01]  /*1c10*/  UMOV UR5, 0xc0000010 ;  /* 0xc000001000057882 */ /* 0x000fe20000000000 */
[----:B------:R-:W-:-:S07]  /*1c20*/  UMOV UR7, 0xc0000010 ;  /* 0xc000001000077882 */ /* 0x000fce0000000000 */
[----:B------:R-:W-:Y:S03]  /*1c30*/  IGMMA.64x256x32.S8.S8 R24, gdesc[UR4], RZ, !UPT, gsb0 ;  /* 0x06600000041879f1 */ /* 0x000fe6000c0410ff */
[----:B------:R-:W-:Y:S02]  /*1c40*/  WARPGROUP.DEPBAR.LE gsb0, 0x0 ;  /* 0x00008000000079c5 */ /* 0x000fe40000010000 */
[----:B------:R-:W-:Y:S05]  /*1c50*/  @!P2 BRA `(.L_x_26) ;  /* 0x0000000000b8a947 */ /* 0x000fea0003800000 */
[----:B------:R-:W-:Y:S01]  /*1c60*/  UIADD3 UR4, UR39, 0x1, URZ ;  /* 0x0000000127047890 */ /* 0x000fe2000fffe03f */
[----:B-12---:R-:W-:Y:S02]  /*1c70*/  IMAD.U32 R0, RZ, RZ, UR43 ;  /* 0x0000002bff007e24 */ /* 0x006fe4000f8e00ff */
[----:B------:R-:W-:Y:S01]  /*1c80*/  IMAD.U32 R3, RZ, RZ, UR39 ;  /* 0x00000027ff037e24 */ /* 0x000fe2000f8e00ff */
[----:B------:R-:W-:-:S04]  /*1c90*/  UISETP.NE.AND UP0, UPT, UR4, 0x16, UPT ;  /* 0x000000160400788c */ /* 0x000fc8000bf05270 */
[----:B------:R-:W-:Y:S02]  /*1ca0*/  USEL UR5, URZ, 0x1, UP0 ;  /* 0x000000013f057887 */ /* 0x000fe40008000000 */
[----:B------:R-:W-:Y:S02]  /*1cb0*/  USEL UR8, UR4, URZ, UP0 ;  /* 0x0000003f04087287 */ /* 0x000fe40008000000 */
[----:B------:R-:W-:-:S06]  /*1cc0*/  ULOP3.LUT UR5, UR38, UR5, URZ, 0x3c, !UPT ;  /* 0x0000000526057292 */ /* 0x000fcc000f8e3c3f */
[----:B------:R-:W-:-:S07]  /*1cd0*/  IMAD.U32 R6, RZ, RZ, UR5 ;  /* 0x00000005ff067e24 */ /* 0x000fce000f8e00ff */
.L_x_33:
[----:B------:R-:W-:Y:S05]  /*1ce0*/  @!P0 BRA `(.L_x_27) ;  /* 0x0000000000048947 */ /* 0x000fea0003800000 */
[----:B------:R-:W-:Y:S01]  /*1cf0*/  BPT.TRAP 0x1 ;  /* 0x000000040000795c */ /* 0x000fe20000300000 */
.L_x_27:
[----:B------:R-:W-:Y:S01]  /*1d00*/  ULEA UR4, UR8, UR41, 0x3 ;  /* 0x0000002908047291 */ /* 0x000fe2000f8e183f */
[----:B------:R-:W-:-:S08]  /*1d10*/  SHF.L.U32 R4, R6, 0x1f, RZ ;  /* 0x0000001f06047819 */ /* 0x000fd000000006ff */
[----:B------:R1:W2:Y:S01]  /*1d20*/  SYNCS.PHASECHK.TRANS64.TRYWAIT P1, [UR4], R4 ;  /* 0x00000004ff0075a7 */ /* 0x0002a20008020144 */
[----:B------:R-:W-:Y:S05]  /*1d30*/  @!P0 BRA `(.L_x_28) ;  /* 0x0000000000048947 */ /* 0x000fea0003800000 */
[----:B------:R-:W-:Y:S01]  /*1d40*/  BPT.TRAP 0x1 ;  /* 0x000000040000795c */ /* 0x000fe20000300000 */
.L_x_28:
[----:B--2---:R-:W-:Y:S05]  /*1d50*/  @P1 BRA `(.L_x_29) ;  /* 0x0000000000081947 */ /* 0x004fea0003800000 */
[----:B------:R-:W2:Y:S02]  /*1d60*/  SYNCS.PHASECHK.TRANS64.TRYWAIT P1, [UR4], R4 ;  /* 0x00000004ff0075a7 */ /* 0x000ea40008020144 */
[----:B--2---:R-:W-:Y:S05]  /*1d70*/  @!P1 BRA `(.L_x_30) ;  /* 0x0000008800689947 */ /* 0x004fea0003800000 */
.L_x_29:
[----:B------:R-:W-:Y:S01]  /*1d80*/  ULEA UR4, UR8, UR10, 0x7 ;  /* 0x0000000a08047291 */ /* 0x000fe2000f8e383f */
[----:B------:R-:W-:Y:S01]  /*1d90*/  WARPGROUP.ARRIVE ;  /* 0x00000000000079c5 */ /* 0x000fe20000000000 */
[----:B------:R-:W-:Y:S01]  /*1da0*/  ULEA UR6, UR8, UR9, 0x9 ;  /* 0x0000000908067291 */ /* 0x000fe2000f8e483f */
[----:B------:R-:W-:Y:S01]  /*1db0*/  UMOV UR5, 0xc0000010 ;  /* 0xc000001000057882 */ /* 0x000fe20000000000 */
[----:B------:R-:W-:-:S07]  /*1dc0*/  UMOV UR7, 0xc0000010 ;  /* 0xc000001000077882 */ /* 0x000fce0000000000 */
[----:B------:R-:W-:Y:S03]  /*1dd0*/  IGMMA.64x256x32.S8.S8 R24, gdesc[UR4], R24, gsb0 ;  /* 0x06600000041879f1 */ /* 0x000fe60008041018 */
[----:B------:R-:W-:Y:S02]  /*1de0*/  WARPGROUP.DEPBAR.LE gsb0, 0x0 ;  /* 0x00008000000079c5 */ /* 0x000fe40000010000 */
[----:B------:R-:W-:Y:S05]  /*1df0*/  @!P0 BRA `(.L_x_31) ;  /* 0x0000000000048947 */ /* 0x000fea0003800000 */
[----:B------:R-:W-:Y:S01]  /*1e00*/  BPT.TRAP 0x1 ;  /* 0x000000040000795c */ /* 0x000fe20000300000 */
.L_x_31:
[----:B------:R-:W-:-:S13]  /*1e10*/  ISETP.NE.AND P1, PT, R154, RZ, PT ;  /* 0x000000ff9a00720c */ /* 0x000fda0003f25270 */
[----:B-12---:R-:W-:-:S05]  /*1e20*/  @P1 LEA R4, R3, UR41, 0x3 ;  /* 0x0000002903041c11 */ /* 0x006fca000f8e18ff */
[----:B------:R-:W-:-:S05]  /*1e30*/  @P1 VIADD R4, R4, 0xb0 ;  /* 0x000000b004041836 */ /* 0x000fca0000000000 */
[----:B------:R-:W-:-:S04]  /*1e40*/  @P1 PRMT R4, R155, 0x654, R4 ;  /* 0x000006549b041816 */ /* 0x000fc80000000004 */
[----:B------:R1:W-:Y:S01]  /*1e50*/  @P1 SYNCS.ARRIVE.TRANS64.RED.A1T0 RZ, [R4+URZ], RZ ;  /* 0x000000ff04ff19a7 */ /* 0x0003e2000810043f */
[----:B------:R-:W-:-:S13]  /*1e60*/  ISETP.GT.U32.AND P1, PT, R16, 0x1, PT ;  /* 0x000000011000780c */ /* 0x000fda0003f24070 */
[----:B-1----:R-:W-:Y:S05]  /*1e70*/  @P1 BRA `(.L_x_32) ;  /* 0x0000000000041947 */ /* 0x002fea0003800000 */
[----:B------:R-:W-:Y:S01]  /*1e80*/  BPT.TRAP 0x1 ;  /* 0x000000040000795c */ /* 0x000fe20000300000 */
.L_x_32:
[----:B------:R-:W-:Y:S01]  /*1e90*/  UIADD3 UR8, UR8, 0x1, URZ ;  /* 0x0000000108087890 */ /* 0x000fe2000fffe03f */
[C---:B------:R-:W-:Y:S01]  /*1ea0*/  ISETP.GT.AND P2, PT, R0.reuse, 0x1, PT ;  /* 0x000000010000780c */ /* 0x040fe20003f44270 */
[----:B------:R-:W-:Y:S02]  /*1eb0*/  VIADD R3, R3, 0x1 ;  /* 0x0000000103037836 */ /* 0x000fe40000000000 */
[----:B------:R-:W-:Y:S01]  /*1ec0*/  UISETP.NE.AND UP0, UPT, UR8, 0x16, UPT ;  /* 0x000000160800788c */ /* 0x000fe2000bf05270 */
[----:B------:R-:W-:Y:S02]  /*1ed0*/  VIADD R0, R0, 0xffffffff ;  /* 0xffffffff00007836 */ /* 0x000fe40000000000 */
[C---:B------:R-:W-:Y:S01]  /*1ee0*/  ISETP.NE.AND P1, PT, R3.reuse, 0x16, PT ;  /* 0x000000160300780c */ /* 0x040fe20003f25270 */
[----:B------:R-:W-:Y:S02]  /*1ef0*/  USEL UR4, URZ, 0x1, UP0 ;  /* 0x000000013f047887 */ /* 0x000fe40008000000 */
[----:B------:R-:W-:Y:S01]  /*1f00*/  USEL UR8, UR8, URZ, UP0 ;  /* 0x0000003f08087287 */ /* 0x000fe20008000000 */
[----:B------:R-:W-:-:S03]  /*1f10*/  SEL R3, R3, RZ, P1 ;  /* 0x000000ff03037207 */ /* 0x000fc60000800000 */
[----:B------:R-:W-:Y:S01]  /*1f20*/  LOP3.LUT R6, R6, UR4, RZ, 0x3c, !PT ;  /* 0x0000000406067c12 */ /* 0x000fe2000f8e3cff */
[----:B------:R-:W-:Y:S07]  /*1f30*/  @P2 BRA `(.L_x_33) ;  /* 0xfffffffc00682947 */ /* 0x000fee000383ffff */
.L_x_26:
[----:B-12---:R-:W1:Y:S01]  /*1f40*/  LDC R0, c[0x0][0x28c] ;  /* 0x0000a300ff007b82 */ /* 0x006e620000000800 */
[----:B------:R2:W-:Y:S01]  /*1f50*/  SYNCS.ARRIVE.TRANS64.A1T0 RZ, [R160+UR45], RZ ;  /* 0x000000ffa0ff79a7 */ /* 0x0005e2000810002d */
[----:B-1----:R-:W-:-:S13]  /*1f60*/  ISETP.GE.AND P1, PT, R0, 0x1, PT ;  /* 0x000000010000780c */ /* 0x002fda0003f26270 */
[----:B--2---:R-:W-:Y:S05]  /*1f70*/  @!P1 BRA `(.L_x_34) ;  /* 0x0000000000449947 */ /* 0x004fea0003800000 */
[----:B------:R-:W-:Y:S05]  /*1f80*/  @!P0 BRA `(.L_x_35) ;  /* 0x0000000000048947 */ /* 0x000fea0003800000 */
[----:B------:R-:W-:Y:S01]  /*1f90*/  BPT.TRAP 0x1 ;  /* 0x000000040000795c */ /* 0x000fe20000300000 */
.L_x_35:
[----:B------:R-:W-:-:S13]  /*1fa0*/  ISETP.NE.AND P0, PT, R154, RZ, PT ;  /* 0x000000ff9a00720c */ /* 0x000fda0003f05270 */
[----:B------:R-:W-:-:S05]  /*1fb0*/  VOTEU.ANY UP0, P0 ;  /* 0x00000000003f7886 */ /* 0x000fca0000000100 */
[----:B------:R-:W-:-:S06]  /*1fc0*/  @UP0 UIADD3 UR4, UR43, UR39, URZ ;  /* 0x000000272b040290 */ /* 0x000fcc000fffe03f */
[----:B------:R-:W-:Y:S02]  /*1fd0*/  IMAD.U32 R4, RZ, RZ, UR4 ;  /* 0x00000004ff047e24 */ /* 0x000fe4000f8e00ff */
[----:B------:R-:W-:Y:S02]  /*1fe0*/  IMAD.U32 R3, RZ, RZ, UR4 ;  /* 0x00000004ff037e24 */ /* 0x000fe4000f8e00ff */
[----:B------:R-:W-:-:S05]  /*1ff0*/  @P0 IMAD.WIDE.U32 R4, R4, -0x45d1745d, RZ ;  /* 0xba2e8ba304040825 */ /* 0x000fca00078e00ff */
[----:B------:R-:W-:-:S05]  /*2000*/  @P0 SHF.R.U32.HI R0, RZ, 0x4, R5 ;  /* 0x00000004ff000819 */ /* 0x000fca0000011605 */
[----:B------:R-:W-:-:S05]  /*2010*/  @P0 IMAD R0, R0, -0x16, R3 ;  /* 0xffffffea00000824 */ /* 0x000fca00078e0203 */
[----:B------:R-:W-:-:S05]  /*2020*/  @P0 LEA R0, R0, UR41, 0x3 ;  /* 0x0000002900000c11 */ /* 0x000fca000f8e18ff */
[----:B------:R-:W-:-:S05]  /*2030*/  @P0 VIADD R0, R0, 0xb0 ;  /* 0x000000b000000836 */ /* 0x000fca0000000000 */
[----:B------:R-:W-:-:S04]  /*2040*/  @P0 PRMT R0, R155, 0x654, R0 ;  /* 0x000006549b000816 */ /* 0x000fc80000000000 */
[----:B------:R1:W-:Y:S01]  /*2050*/  @P0 SYNCS.ARRIVE.TRANS64.RED.A1T0 RZ, [R0+URZ], RZ ;  /* 0x000000ff00ff09a7 */ /* 0x0003e2000810043f */
[----:B------:R-:W-:-:S13]  /*2060*/  ISETP.GT.U32.AND P0, PT, R16, 0x1, PT ;  /* 0x000000011000780c */ /* 0x000fda0003f04070 */
[----:B-1----:R-:W-:Y:S05]  /*2070*/  @P0 BRA `(.L_x_34) ;  /* 0x0000000000040947 */ /* 0x002fea0003800000 */
[----:B------:R-:W-:Y:S01]  /*2080*/  BPT.TRAP 0x1 ;  /* 0x000000040000795c */ /* 0x000fe20000300000 */
.L_x_34:
[----:B------:R-:W-:Y:S01]  /*2090*/  SHF.L.U32 R0, R165, 0x1f, RZ ;  /* 0x0000001fa5007819 */ /* 0x000fe200000006ff */
[----:B------:R-:W-:Y:S01]  /*20a0*/  UIADD3 UR39, UR44, UR39, URZ ;  /* 0x000000272c277290 */ /* 0x000fe2000fffe03f */
[----:B------:R-:W1:Y:S01]  /*20b0*/  LDC R7, c[0x0][0x288] ;  /* 0x0000a200ff077b82 */ /* 0x000e620000000800 */
[----:B------:R-:W-:Y:S01]  /*20c0*/  UISETP.GE.U32.AND UP1, UPT, UR44, 0x16, UPT ;  /* 0x000000162c00788c */ /* 0x000fe2000bf26070 */
[----:B------:R-:W-:Y:S01]  /*20d0*/  IMAD.SHL.U32 R10, R158, 0x2, RZ ;  /* 0x000000029e0a7824 */ /* 0x000fe200078e00ff */
[----:B------:R-:W-:Y:S02]  /*20e0*/  UISETP.GT.U32.AND UP0, UPT, UR39, 0x15, UPT ;  /* 0x000000152700788c */ /* 0x000fe4000bf04070 */
[----:B------:R-:W-:Y:S02]  /*20f0*/  UIMAD.WIDE.U32 UR4, UR39, -0x45d1745d, URZ ;  /* 0xba2e8ba3270478a5 */ /* 0x000fe4000f8e003f */
[----:B------:R-:W-:Y:S01]  /*2100*/  UISETP.LT.U32.AND UP0, UPT, UR44, 0x16, UP0 ;  /* 0x000000162c00788c */ /* 0x000fe20008701070 */
[----:B------:R-:W2:Y:S01]  /*2110*/  SYNCS.PHASECHK.TRANS64.TRYWAIT P0, [R159+UR42+0x10], R0 ;  /* 0x000010009f0075a7 */ /* 0x000ea2000800016a */
[----:B------:R-:W-:Y:S01]  /*2120*/  USHF.R.U32.HI UR4, URZ, 0x4, UR5 ;  /* 0x000000043f047899 */ /* 0x000fe20008011605 */
[----:B------:R-:W-:Y:S01]  /*2130*/  SHF.R.S32.HI R11, RZ, 0x1f, R10 ;  /* 0x0000001fff0b7819 */ /* 0x000fe2000001140a */
[----:B------:R-:W-:-:S02]  /*2140*/  USEL UR6, URZ, 0x1, !UP0 ;  /* 0x000000013f067887 */ /* 0x000fc4000c000000 */
[----:B------:R-:W-:Y:S02]  /*2150*/  UIMAD UR39, UR4, -0x16, UR39 ;  /* 0xffffffea042778a4 */ /* 0x000fe4000f8e0227 */
[----:B------:R-:W-:-:S04]  /*2160*/  ULOP3.LUT UR38, UR38, UR6, URZ, 0x3c, !UPT ;  /* 0x0000000626267292 */ /* 0x000fc8000f8e3c3f */
[----:B------:R-:W-:Y:S01]  /*2170*/  @UP1 ULOP3.LUT UR38, UR38, 0x1, UR4, 0x78, !UPT ;  /* 0x0000000126261892 */ /* 0x000fe2000f8e7804 */
[----:B-12---:R-:W-:Y:S11]  /*2180*/  @!P0 BRA `(.L_x_36) ;  /* 0x00000084007c8947 */ /* 0x006ff60003800000 */
.L_x_340:
[----:B-1----:R-:W-:Y:S01]  /*2190*/  IMAD.SHL.U32 R0, R19, 0x40, RZ ;  /* 0x0000004013007824 */ /* 0x002fe200078e00ff */
[----:B------:R-:W-:Y:S01]  /*21a0*/  ULDC UR6, c[0x0][0x284] ;  /* 0x0000a10000067ab9 */ /* 0x000fe20000000800 */
[----:B------:R-:W-:Y:S01]  /*21b0*/  IMAD.SHL.U32 R14, R22, 0x100, RZ ;  /* 0x00000100160e7824 */ /* 0x000fe200078e00ff */
[----:B------:R-:W-:Y:S01]  /*21c0*/  SHF.R.S32.HI R20, RZ, 0x1f, R2 ;  /* 0x0000001fff147819 */ /* 0x000fe20000011402 */
[----:B------:R-:W-:Y:S01]  /*21d0*/  ULDC.64 UR4, c[0x0][0x5d0] ;  /* 0x0001740000047ab9 */ /* 0x000fe20000000a00 */
[----:B------:R-:W-:Y:S01]  /*21e0*/  ISETP.GE.AND P0, PT, R0, UR6, PT ;  /* 0x0000000600007c0c */ /* 0x000fe2000bf06270 */
[----:B------:R-:W-:Y:S01]  /*21f0*/  IMAD.WIDE.U32 R4, R2, UR4, R10 ;  /* 0x0000000402047c25 */ /* 0x000fe2000f8e000a */
[----:B------:R-:W-:Y:S02]  /*2200*/  SHF.R.S32.HI R15, RZ, 0x1f, R14 ;  /* 0x0000001fff0f7819 */ /* 0x000fe4000001140e */
[----:B------:R-:W-:Y:S01]  /*2210*/  ISETP.GE.OR P0, PT, R14, R7, P0 ;  /* 0x000000070e00720c */ /* 0x000fe20000706670 */
[----:B------:R-:W-:Y:S01]  /*2220*/  IMAD R3, R20, UR4, RZ ;  /* 0x0000000414037c24 */ /* 0x000fe2000f8e02ff */
[----:B------:R-:W-:-:S03]  /*2230*/  IADD3 R4, P1, R14, R4, RZ ;  /* 0x000000040e047210 */ /* 0x000fc60007f3e0ff */
[----:B------:R-:W-:-:S05]  /*2240*/  IMAD R3, R2, UR5, R3 ;  /* 0x0000000502037c24 */ /* 0x000fca000f8e0203 */
[----:B------:R-:W-:-:S03]  /*2250*/  IADD3.X R5, R15, R5, R3, P1, !PT ;  /* 0x000000050f057210 */ /* 0x000fc60000ffe403 */
[----:B------:R-:W-:Y:S05]  /*2260*/  @P0 BRA `(.L_x_37) ;  /* 0x0000006000b00947 */ /* 0x000fea0003800000 */
[----:B0-----:R-:W0:Y:S01]  /*2270*/  LDC.64 R12, c[0x0][0x5c8] ;  /* 0x00017200ff0c7b82 */ /* 0x001e220000000a00 */
[----:B------:R-:W-:Y:S01]  /*2280*/  IMAD.WIDE R8, R19, 0x40, R156 ;  /* 0x0000004013087825 */ /* 0x000fe200078e029c */
[----:B------:R-:W-:Y:S01]  /*2290*/  ULDC.64 UR4, c[0x0][0x5c0] ;  /* 0x0001700000047ab9 */ /* 0x000fe20000000a00 */
[----:B------:R-:W-:Y:S02]  /*22a0*/  BSSY B0, `(.L_x_37) ;  /* 0x0000628000007945 */ /* 0x000fe40003800000 */
[----:B------:R-:W-:Y:S02]  /*22b0*/  IMAD.IADD R22, R163, 0x1, -R0 ;  /* 0x00000001a3167824 */ /* 0x000fe400078e0a00 */
[-C--:B0-----:R-:W-:Y:S02]  /*22c0*/  IMAD R3, R9, R12.reuse, RZ ;  /* 0x0000000c09037224 */ /* 0x081fe400078e02ff */
[----:B------:R-:W-:-:S04]  /*22d0*/  IMAD.WIDE.U32 R4, R8, R12, R4 ;  /* 0x0000000c08047225 */ /* 0x000fc800078e0004 */
[----:B------:R-:W-:Y:S01]  /*22e0*/  IMAD R3, R8, R13, R3 ;  /* 0x0000000d08037224 */ /* 0x000fe200078e0203 */
[----:B------:R-:W-:-:S03]  /*22f0*/  IADD3 R4, P0, R4, UR4, RZ ;  /* 0x0000000404047c10 */ /* 0x000fc6000ff1e0ff */
[----:B------:R-:W-:Y:S01]  /*2300*/  IMAD.IADD R3, R5, 0x1, R3 ;  /* 0x0000000105037824 */ /* 0x000fe200078e0203 */
[----:B------:R-:W-:-:S04]  /*2310*/  LEA R6, P1, R12, R4, 0x3 ;  /* 0x000000040c067211 */ /* 0x000fc800078218ff */
[----:B------:R-:W-:Y:S01]  /*2320*/  IADD3.X R5, R3, UR5, RZ, P0, !PT ;  /* 0x0000000503057c10 */ /* 0x000fe200087fe4ff */
[----:B------:R-:W-:Y:S01]  /*2330*/  IMAD R3, R158, -0x2, R7 ;  /* 0xfffffffe9e037824 */ /* 0x000fe200078e0207 */
[----:B-----5:R-:W-:Y:S02]  /*2340*/  ISETP.NE.AND P0, PT, R152, RZ, PT ;  /* 0x000000ff9800720c */ /* 0x020fe40003f05270 */
[----:B------:R-:W-:Y:S01]  /*2350*/  LEA.HI.X R7, R12, R5, R13, 0x3, P1 ;  /* 0x000000050c077211 */ /* 0x000fe200008f1c0d */
[----:B------:R-:W-:-:S10]  /*2360*/  IMAD.IADD R0, R3, 0x1, -R14 ;  /* 0x0000000103007824 */ /* 0x000fd400078e0a0e */
[----:B------:R-:W-:Y:S05]  /*2370*/  @!P0 BRA `(.L_x_38) ;  /* 0x0000004800608947 */ /* 0x000fea0003800000 */
[----:B------:R-:W0:Y:S01]  /*2380*/  LDC.64 R166, c[0x0][0x5b0] ;  /* 0x00016c00ffa67b82 */ /* 0x000e220000000a00 */
[----:B------:R-:W-:Y:S01]  /*2390*/  ULDC.64 UR4, c[0x0][0x5b8] ;  /* 0x00016e0000047ab9 */ /* 0x000fe20000000a00 */
[----:B------:R-:W-:Y:S01]  /*23a0*/  ISETP.GE.AND P1, PT, R22, 0x1, PT ;  /* 0x000000011600780c */ /* 0x000fe20003f26270 */
[----:B------:R-:W-:Y:S01]  /*23b0*/  IMAD.WIDE.U32 R10, R2, UR4, R10 ;  /* 0x00000004020a7c25 */ /* 0x000fe2000f8e000a */
[----:B------:R-:W-:Y:S02]  /*23c0*/  BSSY B1, `(.L_x_39) ;  /* 0x000000e000017945 */ /* 0x000fe40003800000 */
[----:B------:R-:W-:Y:S01]  /*23d0*/  ISETP.LT.OR P5, PT, R0, 0x1, !P1 ;  /* 0x000000010000780c */ /* 0x000fe20004fa1670 */
[----:B------:R-:W-:Y:S01]  /*23e0*/  IMAD R3, R20, UR4, RZ ;  /* 0x0000000414037c24 */ /* 0x000fe2000f8e02ff */
[----:B------:R-:W1:Y:S01]  /*23f0*/  LDC.64 R12, c[0x0][0x5a8] ;  /* 0x00016a00ff0c7b82 */ /* 0x000e620000000a00 */
[----:B------:R-:W-:Y:S02]  /*2400*/  IADD3 R14, P0, R14, R10, RZ ;  /* 0x0000000a0e0e7210 */ /* 0x000fe40007f1e0ff */
[----:B------:R-:W-:-:S05]  /*2410*/  IMAD R3, R2, UR5, R3 ;  /* 0x0000000502037c24 */ /* 0x000fca000f8e0203 */
[----:B------:R-:W-:Y:S01]  /*2420*/  IADD3.X R15, R15, R11, R3, P0, !PT ;  /* 0x0000000b0f0f7210 */ /* 0x000fe200007fe403 */
[-C--:B0-----:R-:W-:Y:S02]  /*2430*/  IMAD R10, R9, R166.reuse, RZ ;  /* 0x000000a6090a7224 */ /* 0x081fe400078e02ff */
[----:B------:R-:W-:-:S04]  /*2440*/  IMAD.WIDE.U32 R2, R8, R166, R14 ;  /* 0x000000a608027225 */ /* 0x000fc800078e000e */
[----:B------:R-:W-:Y:S01]  /*2450*/  IMAD R21, R8, R167, R10 ;  /* 0x000000a708157224 */ /* 0x000fe200078e020a */
[----:B-1----:R-:W-:-:S04]  /*2460*/  IADD3 R2, P0, R2, R12, RZ ;  /* 0x0000000c02027210 */ /* 0x002fc80007f1e0ff */
[----:B------:R-:W-:Y:S01]  /*2470*/  IADD3.X R3, R13, R3, R21, P0, !PT ;  /* 0x000000030d037210 */ /* 0x000fe200007fe415 */
[----:B------:R-:W-:Y:S08]  /*2480*/  @P5 BRA `(.L_x_40) ;  /* 0x0000000000045947 */ /* 0x000ff00003800000 */
[----:B------:R0:W5:Y:S02]  /*2490*/  LDG.E.U8 R164, desc[UR36][R2.64] ;  /* 0x0000002402a47981 */ /* 0x000164000c1e1100 */
.L_x_40:
[----:B------:R-:W-:Y:S05]  /*24a0*/  BSYNC B1 ;  /* 0x0000000000017941 */ /* 0x000fea0003800000 */
.L_x_39:
[----:B-----5:R-:W-:Y:S01]  /*24b0*/  LOP3.LUT R9, R164, 0xffff, RZ, 0xc0, !PT ;  /* 0x0000ffffa4097812 */ /* 0x020fe200078ec0ff */
[C---:B------:R-:W-:Y:S01]  /*24c0*/  IMAD.SHL.U32 R10, R166.reuse, 0x8, RZ ;  /* 0x00000008a60a7824 */ /* 0x040fe200078e00ff */
[----:B------:R-:W-:Y:S01]  /*24d0*/  SHF.L.U64.HI R11, R166, 0x3, R167 ;  /* 0x00000003a60b7819 */ /* 0x000fe200000102a7 */
[----:B------:R-:W-:Y:S01]  /*24e0*/  BSSY B1, `(.L_x_41) ;  /* 0x000000e000017945 */ /* 0x000fe20003800000 */
[----:B------:R-:W-:Y:S02]  /*24f0*/  PRMT R19, R9, 0x8880, RZ ;  /* 0x0000888009137816 */ /* 0x000fe400000000ff */
[----:B------:R-:W-:Y:S01]  /*2500*/  ISETP.LT.OR P2, PT, R0, 0x2, !P1 ;  /* 0x000000020000780c */ /* 0x000fe20004f41670 */
[----:B------:R-:W-:Y:S01]  /*2510*/  IMAD.WIDE.U32 R8, R8, R166, R10 ;  /* 0x000000a608087225 */ /* 0x000fe200078e000a */
[----:B------:R-:W-:-:S03]  /*2520*/  ISETP.GE.AND P0, PT, R22, 0x9, PT ;  /* 0x000000091600780c */ /* 0x000fc60003f06270 */
[----:B------:R-:W-:Y:S01]  /*2530*/  IMAD R10, R19, R152, RZ ;  /* 0x00000098130a7224 */ /* 0x000fe200078e02ff */
[----:B------:R-:W-:Y:S01]  /*2540*/  IADD3 R8, P3, P4, R14, R12, R8 ;  /* 0x0000000c0e087210 */ /* 0x000fe20007c7e008 */
[----:B------:R-:W-:Y:S02]  /*2550*/  IMAD.IADD R12, R21, 0x1, R9 ;  /* 0x00000001150c7824 */ /* 0x000fe400078e0209 */
[----:B------:R-:W-:-:S05]  /*2560*/  @!P5 IMAD R11, R24, R153, R10 ;  /* 0x00000099180bd224 */ /* 0x000fca00078e020a */
[----:B------:R1:W-:Y:S01]  /*2570*/  @!P5 STG.E.U8 desc[UR36][R4.64], R11 ;  /* 0x0000000b0400d986 */ /* 0x0003e2000c101124 */
[----:B------:R-:W-:Y:S05]  /*2580*/  @P2 BRA `(.L_x_42) ;  /* 0x00000000000c2947 */ /* 0x000fea0003800000 */
[----:B------:R-:W1:Y:S02]  /*2590*/  LDG.E.U8 R164, desc[UR36][R2.64+0x1] ;  /* 0x0000012402a47981 */ /* 0x000e64000c1e1100 */
[----:B-1----:R-:W-:-:S05]  /*25a0*/  PRMT R11, R164, 0x8880, RZ ;  /* 0x00008880a40b7816 */ /* 0x002fca00000000ff */
[----:B------:R-:W-:-:S07]  /*25b0*/  IMAD R10, R11, R152, RZ ;  /* 0x000000980b0a7224 */ /* 0x000fce00078e02ff */
.L_x_42:
[----:B------:R-:W-:Y:S05]  /*25c0*/  BSYNC B1 ;  /* 0x0000000000017941 */ /* 0x000fea0003800000 */
.L_x_41:
[C---:B------:R-:W-:Y:S01]  /*25d0*/  ISETP.LT.OR P5, PT, R0.reuse, 0x1, !P0 ;  /* 0x000000010000780c */ /* 0x040fe200047a1670 */
[----:B------:R-:W-:Y:S01]  /*25e0*/  @!P2 IMAD R25, R25, R153, R10 ;  /* 0x000000991919a224 */ /* 0x000fe200078e020a */
[----:B------:R-:W-:Y:S01]  /*25f0*/  BSSY B1, `(.L_x_43) ;  /* 0x000000a000017945 */ /* 0x000fe20003800000 */
[----:B------:R-:W-:Y:S02]  /*2600*/  IADD3.X R9, R15, R13, R12, P3, P4 ;  /* 0x0000000d0f097210 */ /* 0x000fe40001fe840c */
[C---:B------:R-:W-:Y:S01]  /*2610*/  ISETP.LT.OR P3, PT, R0.reuse, 0x2, !P0 ;  /* 0x000000020000780c */ /* 0x040fe20004761670 */
[----:B------:R2:W-:Y:S01]  /*2620*/  @!P2 STG.E.U8 desc[UR36][R4.64+0x1], R25 ;  /* 0x000001190400a986 */ /* 0x0005e2000c101124 */
[C---:B------:R-:W-:Y:S02]  /*2630*/  ISETP.LT.OR P4, PT, R0.reuse, 0x9, !P1 ;  /* 0x000000090000780c */ /* 0x040fe40004f81670 */
[----:B------:R-:W-:-:S04]  /*2640*/  ISETP.LT.OR P2, PT, R0, 0xa, !P1 ;  /* 0x0000000a0000780c */ /* 0x000fc80004f41670 */
[----:B------:R-:W-:Y:S09]  /*2650*/  @P5 BRA `(.L_x_44) ;  /* 0x00000000000c5947 */ /* 0x000ff20003800000 */
[----:B------:R-:W1:Y:S02]  /*2660*/  LDG.E.U8 R164, desc[UR36][R8.64] ;  /* 0x0000002408a47981 */ /* 0x000e64000c1e1100 */
[----:B-1----:R-:W-:-:S05]  /*2670*/  PRMT R11, R164, 0x8880, RZ ;  /* 0x00008880a40b7816 */ /* 0x002fca00000000ff */
[----:B------:R-:W-:-:S07]  /*2680*/  IMAD R10, R11, R152, RZ ;  /* 0x000000980b0a7224 */ /* 0x000fce00078e02ff */
.L_x_44:
[----:B------:R-:W-:Y:S05]  /*2690*/  BSYNC B1 ;  /* 0x0000000000017941 */ /* 0x000fea0003800000 */
.L_x_43:
[----:B-1----:R-:W-:Y:S01]  /*26a0*/  @!P5 IMAD R11, R26, R153, R10 ;  /* 0x000000991a0bd224 */ /* 0x002fe200078e020a */
[----:B------:R-:W-:Y:S04]  /*26b0*/  BSSY B1, `(.L_x_45) ;  /* 0x0000006000017945 */ /* 0x000fe80003800000 */
[----:B------:R1:W-:Y:S01]  /*26c0*/  @!P5 STG.E.U8 desc[UR36][R6.64], R11 ;  /* 0x0000000b0600d986 */ /* 0x0003e2000c101124 */
[----:B------:R-:W-:Y:S05]  /*26d0*/  @P3 BRA `(.L_x_46) ;  /* 0x00000000000c3947 */ /* 0x000fea0003800000 */
[----:B------:R-:W1:Y:S02]  /*26e0*/  LDG.E.U8 R164, desc[UR36][R8.64+0x1] ;  /* 0x0000012408a47981 */ /* 0x000e64000c1e1100 */
[----:B-1----:R-:W-:-:S05]  /*26f0*/  PRMT R11, R164, 0x8880, RZ ;  /* 0x00008880a40b7816 */ /* 0x002fca00000000ff */
[----:B------:R-:W-:-:S07]  /*2700*/  IMAD R10, R11, R152, RZ ;  /* 0x000000980b0a7224 */ /* 0x000fce00078e02ff */
.L_x_46:
[----:B------:R-:W-:Y:S05]  /*2710*/  BSYNC B1 ;  /* 0x0000000000017941 */ /* 0x000fea0003800000 */
.L_x_45:
[----:B------:R-:W-:Y:S01]  /*2720*/  @!P3 IMAD R27, R27, R153, R10 ;  /* 0x000000991b1bb224 */ /* 0x000fe200078e020a */
[----:B------:R-:W-:Y:S04]  /*2730*/  BSSY B1, `(.L_x_47) ;  /* 0x0000006000017945 */ /* 0x000fe80003800000 */
[----:B------:R3:W-:Y:S01]  /*2740*/  @!P3 STG.E.U8 desc[UR36][R6.64+0x1], R27 ;  /* 0x0000011b0600b986 */ /* 0x0007e2000c101124 */
[----:B------:R-:W-:Y:S05]  /*2750*/  @P4 BRA `(.L_x_48) ;  /* 0x00000000000c4947 */ /* 0x000fea0003800000 */
[----:B------:R-:W1:Y:S02]  /*2760*/  LDG.E.U8 R164, desc[UR36][R2.64+0x8] ;  /* 0x0000082402a47981 */ /* 0x000e64000c1e1100 */
[----:B-1----:R-:W-:-:S05]  /*2770*/  PRMT R11, R164, 0x8880, RZ ;  /* 0x00008880a40b7816 */ /* 0x002fca00000000ff */
[----:B------:R-:W-:-:S07]  /*2780*/  IMAD R10, R11, R152, RZ ;  /* 0x000000980b0a7224 */ /* 0x000fce00078e02ff */
.L_x_48:
[----:B------:R-:W-:Y:S05]  /*2790*/  BSYNC B1 ;  /* 0x0000000000017941 */ /* 0x000fea0003800000 */
.L_x_47:
[----:B-1----:R-:W-:Y:S01]  /*27a0*/  @!P4 IMAD R11, R28, R153, R10 ;  /* 0x000000991c0bc224 */ /* 0x002fe200078e020a */
[----:B------:R-:W-:Y:S04]  /*27b0*/  BSSY B1, `(.L_x_49) ;  /* 0x0000006000017945 */ /* 0x000fe80003800000 */
[----:B------:R1:W-:Y:S01]  /*27c0*/  @!P4 STG.E.U8 desc[UR36][R4.64+0x8], R11 ;  /* 0x0000080b0400c986 */ /* 0x0003e2000c101124 */
[----:B------:R-:W-:Y:S05]  /*27d0*/  @P2 BRA `(.L_x_50) ;  /* 0x00000000000c2947 */ /* 0x000fea0003800000 */
[----:B------:R-:W1:Y:S02]  /*27e0*/  LDG.E.U8 R164, desc[UR36][R2.64+0x9] ;  /* 0x0000092402a47981 */ /* 0x000e64000c1e1100 */
[----:B-1----:R-:W-:-:S05]  /*27f0*/  PRMT R11, R164, 0x8880, RZ ;  /* 0x00008880a40b7816 */ /* 0x002fca00000000ff */
[----:B------:R-:W-:-:S07]  /*2800*/  IMAD R10, R11, R152, RZ ;  /* 0x000000980b0a7224 */ /* 0x000fce00078e02ff */
.L_x_50:
[----:B------:R-:W-:Y:S05]  /*2810*/  BSYNC B1 ;  /* 0x0000000000017941 */ /* 0x000fea0003800000 */
.L_x_49:
[C---:B------:R-:W-:Y:S01]  /*2820*/  ISETP.LT.OR P4, PT, R0.reuse, 0x9, !P0 ;  /* 0x000000090000780c */ /* 0x040fe20004781670 */
[----:B------:R-:W-:Y:S01]  /*2830*/  @!P2 IMAD R29, R29, R153, R10 ;  /* 0x000000991d1da224 */ /* 0x000fe200078e020a */
[----:B------:R-:W-:Y:S01]  /*2840*/  BSSY B1, `(.L_x_51) ;  /* 0x0000009000017945 */ /* 0x000fe20003800000 */
[C---:B------:R-:W-:Y:S02]  /*2850*/  ISETP.LT.OR P3, PT, R0.reuse, 0xa, !P0 ;  /* 0x0000000a0000780c */ /* 0x040fe40004761670 */
[C---:B------:R-:W-:Y:S01]  /*2860*/  ISETP.LT.OR P5, PT, R0.reuse, 0x11, !P1 ;  /* 0x000000110000780c */ /* 0x040fe20004fa1670 */
[----:B------:R4:W-:Y:S01]  /*2870*/  @!P2 STG.E.U8 desc[UR36][R4.64+0x9], R29 ;  /* 0x0000091d0400a986 */ /* 0x0009e2000c101124 */
[----:B------:R-:W-:-:S06]  /*2880*/  ISETP.LT.OR P2, PT, R0, 0x12, !P1 ;  /* 0x000000120000780c */ /* 0x000fcc0004f41670 */
[----:B------:R-:W-:Y:S07]  /*2890*/  @P4 BRA `(.L_x_52) ;  /* 0x00000000000c4947 */ /* 0x000fee0003800000 */
[----:B------:R-:W1:Y:S02]  /*28a0*/  LDG.E.U8 R164, desc[UR36][R8.64+0x8] ;  /* 0x0000082408a47981 */ /* 0x000e64000c1e1100 */
[----:B-1----:R-:W-:-:S05]  /*28b0*/  PRMT R11, R164, 0x8880, RZ ;  /* 0x00008880a40b7816 */ /* 0x002fca00000000ff */
[----:B------:R-:W-:-:S07]  /*28c0*/  IMAD R10, R11, R152, RZ ;  /* 0x000000980b0a7224 */ /* 0x000fce00078e02ff */
.L_x_52:
[----:B------:R-:W-:Y:S05]  /*28d0*/  BSYNC B1 ;  /* 0x0000000000017941 */ /* 0x000fea0003800000 */
.L_x_51:
[----:B-1----:R-:W-:Y:S01]  /*28e0*/  @!P4 IMAD R11, R30, R153, R10 ;  /* 0x000000991e0bc224 */ /* 0x002fe200078e020a */
[----:B------:R-:W-:Y:S04]  /*28f0*/  BSSY B1, `(.L_x_53) ;  /* 0x0000006000017945 */ /* 0x000fe80003800000 */
[----:B------:R1:W-:Y:S01]  /*2900*/  @!P4 STG.E.U8 desc[UR36][R6.64+0x8], R11 ;  /* 0x0000080b0600c986 */ /* 0x0003e2000c101124 */
[----:B------:R-:W-:Y:S05]  /*2910*/  @P3 BRA `(.L_x_54) ;  /* 0x00000000000c3947 */ /* 0x000fea0003800000 */
[----:B------:R-:W1:Y:S02]  /*2920*/  LDG.E.U8 R164, desc[UR36][R8.64+0x9] ;  /* 0x0000092408a47981 */ /* 0x000e64000c1e1100 */
[----:B-1----:R-:W-:-:S05]  /*2930*/  PRMT R11, R164, 0x8880, RZ ;  /* 0x00008880a40b7816 */ /* 0x002fca00000000ff */
[----:B------:R-:W-:-:S07]  /*2940*/  IMAD R10, R11, R152, RZ ;  /* 0x000000980b0a7224 */ /* 0x000fce00078e02ff */
.L_x_54:
[----:B------:R-:W-:Y:S05]  /*2950*/  BSYNC B1 ;  /* 0x0000000000017941 */ /* 0x000fea0003800000 */
.L_x_53:
[----:B------:R-:W-:Y:S01]  /*2960*/  @!P3 IMAD R31, R31, R153, R10 ;  /* 0x000000991f1fb224 */ /* 0x000fe200078e020a */
[----:B------:R-:W-:Y:S04]  /*2970*/  BSSY B1, `(.L_x_55) ;  /* 0x0000006000017945 */ /* 0x000fe80003800000 */
[----:B------:R0:W-:Y:S01]  /*2980*/  @!P3 STG.E.U8 desc[UR36][R6.64+0x9], R31 ;  /* 0x0000091f0600b986 */ /* 0x0001e2000c101124 */
[----:B------:R-:W-:Y:S05]  /*2990*/  @P5 BRA `(.L_x_56) ;  /* 0x00000000000c5947 */ /* 0x000fea0003800000 */
[----:B------:R-:W1:Y:S02]  /*29a0*/  LDG.E.U8 R164, desc[UR36][R2.64+0x10] ;  /* 0x0000102402a47981 */ /* 0x000e64000c1e1100 */
[----:B-1----:R-:W-:-:S05]  /*29b0*/  PRMT R11, R164, 0x8880, RZ ;  /* 0x00008880a40b7816 */ /* 0x002fca00000000ff */
[----:B------:R-:W-:-:S07]  /*29c0*/  IMAD R10, R11, R152, RZ ;  /* 0x000000980b0a7224 */ /* 0x000fce00078e02ff */
.L_x_56:
[----:B------:R-:W-:Y:S05]  /*29d0*/  BSYNC B1 ;  /* 0x0000000000017941 */ /* 0x000fea0003800000 */
.L_x_55:
[----:B-1----:R-:W-:Y:S01]  /*29e0*/  @!P5 IMAD R11, R32, R153, R10 ;  /* 0x00000099200bd224 */ /* 0x002fe200078e020a */
[----:B------:R-:W-:Y:S04]  /*29f0*/  BSSY B1, `(.L_x_57) ;  /* 0x0000006000017945 */ /* 0x000fe80003800000 */
[----:B------:R1:W-:Y:S01]  /*2a00*/  @!P5 STG.E.U8 desc[UR36][R4.64+0x10], R11 ;  /* 0x0000100b0400d986 */ /* 0x0003e2000c101124 */
[----:B------:R-:W-:Y:S05]  /*2a10*/  @P2 BRA `(.L_x_58) ;  /* 0x00000000000c2947 */ /* 0x000fea0003800000 */
[----:B------:R-:W1:Y:S02]  /*2a20*/  LDG.E.U8 R164, desc[UR36][R2.64+0x11] ;  /* 0x0000112402a47981 */ /* 0x000e64000c1e1100 */
[----:B-1----:R-:W-:-:S05]  /*2a30*/  PRMT R11, R164, 0x8880, RZ ;  /* 0x00008880a40b7816 */ /* 0x002fca00000000ff */
[----:B------:R-:W-:-:S07]  /*2a40*/  IMAD R10, R11, R152, RZ ;  /* 0x000000980b0a7224 */ /* 0x000fce00078e02ff */
.L_x_58:
[----:B------:R-:W-:Y:S05]  /*2a50*/  BSYNC B1 ;  /* 0x0000000000017941 */ /* 0x000fea0003800000 */
.L_x_57:
        /* <DEDUP_REMOVED lines=11> */
.L_x_60:
[----:B------:R-:W-:Y:S05]  /*2b10*/  BSYNC B1 ;  /* 0x0000000000017941 */ /* 0x000fea0003800000 */
.L_x_59:
[----:B-1----:R-:W-:Y:S01]  /*2b20*/  @!P4 IMAD R11, R34, R153, R10 ;  /* 0x00000099220bc224 */ /* 0x002fe200078e020a */
[----:B------:R-:W-:Y:S04]  /*2b30*/  BSSY B1, `(.L_x_61) ;  /* 0x0000006000017945 */ /* 0x000fe80003800000 */
[----:B------:R1:W-:Y:S01]  /*2b40*/  @!P4 STG.E.U8 desc[UR36][R6.64+0x10], R11 ;  /* 0x0000100b0600c986 */ /* 0x0003e2000c101124 */
[----:B------:R-:W-:Y:S05]  /*2b50*/  @P3 BRA `(.L_x_62) ;  /* 0x00000000000c3947 */ /* 0x000fea0003800000 */
[----:B------:R-:W1:Y:S02]  /*2b60*/  LDG.E.U8 R164, desc[UR36][R8.64+0x11] ;  /* 0x0000112408a47981 */ /* 0x000e64000c1e1100 */
[----:B-1----:R-:W-:-:S05]  /*2b70*/  PRMT R11, R164, 0x8880, RZ ;  /* 0x00008880a40b7816 */ /* 0x002fca00000000ff */
[----:B------:R-:W-:-:S07]  /*2b80*/  IMAD R10, R11, R152, RZ ;  /* 0x000000980b0a7224 */ /* 0x000fce00078e02ff */
.L_x_62:
[----:B------:R-:W-:Y:S05]  /*2b90*/  BSYNC B1 ;  /* 0x0000000000017941 */ /* 0x000fea0003800000 */
.L_x_61:
[----:B------:R-:W-:Y:S01]  /*2ba0*/  @!P3 IMAD R35, R35, R153, R10 ;  /* 0x000000992323b224 */ /* 0x000fe200078e020a */
[----:B------:R-:W-:Y:S04]  /*2bb0*/  BSSY B1, `(.L_x_63) ;  /* 0x0000006000017945 */ /* 0x000fe80003800000 */
[----:B------:R0:W-:Y:S01]  /*2bc0*/  @!P3 STG.E.U8 desc[UR36][R6.64+0x11], R35 ;  /* 0x000011230600b986 */ /* 0x0001e2000c101124 */
[----:B------:R-:W-:Y:S05]  /*2bd0*/  @P5 BRA `(.L_x_64) ;  /* 0x00000000000c5947 */ /* 0x000fea0003800000 */
[----:B------:R-:W1:Y:S02]  /*2be0*/  LDG.E.U8 R164, desc[UR36][R2.64+0x18] ;  /* 0x0000182402a47981 */ /* 0x000e64000c1e1100 */
[----:B-1----:R-:W-:-:S05]  /*2bf0*/  PRMT R11, R164, 0x8880, RZ ;  /* 0x00008880a40b7816 */ /* 0x002fca00000000ff */
[----:B------:R-:W-:-:S07]  /*2c00*/  IMAD R10, R11, R152, RZ ;  /* 0x000000980b0a7224 */ /* 0x000fce00078e02ff */
.L_x_64:
[----:B------:R-:W-:Y:S05]  /*2c10*/  BSYNC B1 ;  /* 0x0000000000017941 */ /* 0x000fea0003800000 */
.L_x_63:
[----:B-1----:R-:W-:Y:S01]  /*2c20*/  @!P5 IMAD R11, R36, R153, R10 ;  /* 0x00000099240bd224 */ /* 0x002fe200078e020a */
[----:B------:R-:W-:Y:S04]  /*2c30*/  BSSY B1, `(.L_x_65) ;  /* 0x0000006000017945 */ /* 0x000fe80003800000 */
[----:B------:R1:W-:Y:S01]  /*2c40*/  @!P5 STG.E.U8 desc[UR36][R4.64+0x18], R11 ;  /* 0x0000180b0400d986 */ /* 0x0003e2000c101124 */
[----:B------:R-:W-:Y:S05]  /*2c50*/  @P2 BRA `(.L_x_66) ;  /* 0x00000000000c2947 */ /* 0x000fea0003800000 */
[----:B------:R-:W1:Y:S02]  /*2c60*/  LDG.E.U8 R164, desc[UR36][R2.64+0x19] ;  /* 0x0000192402a47981 */ /* 0x000e64000c1e1100 */
[----:B-1----:R-:W-:-:S05]  /*2c70*/  PRMT R11, R164, 0x8880, RZ ;  /* 0x00008880a40b7816 */ /* 0x002fca00000000ff */
[----:B------:R-:W-:-:S07]  /*2c80*/  IMAD R10, R11, R152, RZ ;  /* 0x000000980b0a7224 */ /* 0x000fce00078e02ff */
.L_x_66:
[----:B------:R-:W-:Y:S05]  /*2c90*/  BSYNC B1 ;  /* 0x0000000000017941 */ /* 0x000fea0003800000 */
.L_x_65:
        /* <DEDUP_REMOVED lines=11> */
.L_x_68:
[----:B------:R-:W-:Y:S05]  /*2d50*/  BSYNC B1 ;  /* 0x0000000000017941 */ /* 0x000fea0003800000 */
.L_x_67:
[----:B-1----:R-:W-:Y:S01]  /*2d60*/  @!P4 IMAD R11, R38, R153, R10 ;  /* 0x00000099260bc224 */ /* 0x002fe200078e020a */
[----:B------:R-:W-:Y:S04]  /*2d70*/  BSSY B1, `(.L_x_69) ;  /* 0x0000006000017945 */ /* 0x000fe80003800000 */
[----:B------:R1:W-:Y:S01]  /*2d80*/  @!P4 STG.E.U8 desc[UR36][R6.64+0x18], R11 ;  /* 0x0000180b0600c986 */ /* 0x0003e2000c101124 */
[----:B------:R-:W-:Y:S05]  /*2d90*/  @P3 BRA `(.L_x_70) ;  /* 0x00000000000c3947 */ /* 0x000fea0003800000 */
[----:B------:R-:W1:Y:S02]  /*2da0*/  LDG.E.U8 R164, desc[UR36][R8.64+0x19] ;  /* 0x0000192408a47981 */ /* 0x000e64000c1e1100 */
[----:B-1----:R-:W-:-:S05]  /*2db0*/  PRMT R11, R164, 0x8880, RZ ;  /* 0x00008880a40b7816 */ /* 0x002fca00000000ff */
[----:B------:R-:W-:-:S07]  /*2dc0*/  IMAD R10, R11, R152, RZ ;  /* 0x000000980b0a7224 */ /* 0x000fce00078e02ff */
.L_x_70:
[----:B------:R-:W-:Y:S05]  /*2dd0*/  BSYNC B1 ;  /* 0x0000000000017941 */ /* 0x000fea0003800000 */
.L_x_69:
[----:B------:R-:W-:Y:S01]  /*2de0*/  @!P3 IMAD R39, R39, R153, R10 ;  /* 0x000000992727b224 */ /* 0x000fe200078e020a */
[----:B------:R-:W-:Y:S04]  /*2df0*/  BSSY B1, `(.L_x_71) ;  /* 0x0000006000017945 */ /* 0x000fe80003800000 */
[----:B------:R0:W-:Y:S01]  /*2e00*/  @!P3 STG.E.U8 desc[UR36][R6.64+0x19], R39 ;  /* 0x000019270600b986 */ /* 0x0001e2000c101124 */
[----:B------:R-:W-:Y:S05]  /*2e10*/  @P5 BRA `(.L_x_72) ;  /* 0x00000000000c5947 */ /* 0x000fea0003800000 */
[----:B------:R-:W1:Y:S02]  /*2e20*/  LDG.E.U8 R164, desc[UR36][R2.64+0x20] ;  /* 0x0000202402a47981 */ /* 0x000e64000c1e1100 */
[----:B-1----:R-:W-:-:S05]  /*2e30*/  PRMT R11, R164, 0x8880, RZ ;  /* 0x00008880a40b7816 */ /* 0x002fca00000000ff */
[----:B------:R-:W-:-:S07]  /*2e40*/  IMAD R10, R11, R152, RZ ;  /* 0x000000980b0a7224 */ /* 0x000fce00078e02ff */
.L_x_72:
[----:B------:R-:W-:Y:S05]  /*2e50*/  BSYNC B1 ;  /* 0x0000000000017941 */ /* 0x000fea0003800000 */
.L_x_71:
[----:B-1----:R-:W-:Y:S01]  /*2e60*/  @!P5 IMAD R11, R40, R153, R10 ;  /* 0x00000099280bd224 */ /* 0x002fe200078e020a */
[----:B------:R-:W-:Y:S04]  /*2e70*/  BSSY B1, `(.L_x_73) ;  /* 0x0000006000017945 */ /* 0x000fe80003800000 */
[----:B------:R1:W-:Y:S01]  /*2e80*/  @!P5 STG.E.U8 desc[UR36][R4.64+0x20], R11 ;  /* 0x0000200b0400d986 */ /* 0x0003e2000c101124 */
[----:B------:R-:W-:Y:S05]  /*2e90*/  @P2 BRA `(.L_x_74) ;  /* 0x00000000000c2947 */ /* 0x000fea0003800000 */
[----:B------:R-:W1:Y:S02]  /*2ea0*/  LDG.E.U8 R164, desc[UR36][R2.64+0x21] ;  /* 0x0000212402a47981 */ /* 0x000e64000c1e1100 */
[----:B-1----:R-:W-:-:S05]  /*2eb0*/  PRMT R11, R164, 0x8880, RZ ;  /* 0x00008880a40b7816 */ /* 0x002fca00000000ff */
[----:B------:R-:W-:-:S07]  /*2ec0*/  IMAD R10, R11, R152, RZ ;  /* 0x000000980b0a7224 */ /* 0x000fce00078e02ff */
.L_x_74:
[----:B------:R-:W-:Y:S05]  /*2ed0*/  BSYNC B1 ;  /* 0x0000000000017941 */ /* 0x000fea0003800000 */
.L_x_73:
        /* <DEDUP_REMOVED lines=11> */
.L_x_76:
[----:B------:R-:W-:Y:S05]  /*2f90*/  BSYNC B1 ;  /* 0x0000000000017941 */ /* 0x000fea0003800000 */
.L_x_75:
[----:B-1----:R-:W-:Y:S01]  /*2fa0*/  @!P4 IMAD R11, R42, R153, R10 ;  /* 0x000000992a0bc224 */ /* 0x002fe200078e020a */
[----:B------:R-:W-:Y:S04]  /*2fb0*/  BSSY B1, `(.L_x_77) ;  /* 0x0000006000017945 */ /* 0x000fe80003800000 */
[----:B------:R1:W-:Y:S01]  /*2fc0*/  @!P4 STG.E.U8 desc[UR36][R6.64+0x20], R11 ;  /* 0x0000200b0600c986 */ /* 0x0003e2000c101124 */
[----:B------:R-:W-:Y:S05]  /*2fd0*/  @P3 BRA `(.L_x_78) ;  /* 0x00000000000c3947 */ /* 0x000fea0003800000 */
[----:B------:R-:W1:Y:S02]  /*2fe0*/  LDG.E.U8 R164, desc[UR36][R8.64+0x21] ;  /* 0x0000212408a47981 */ /* 0x000e64000c1e1100 */
[----:B-1----:R-:W-:-:S05]  /*2ff0*/  PRMT R11, R164, 0x8880, RZ ;  /* 0x00008880a40b7816 */ /* 0x002fca00000000ff */
[----:B------:R-:W-:-:S07]  /*3000*/  IMAD R10, R11, R152, RZ ;  /* 0x000000980b0a7224 */ /* 0x000fce00078e02ff */
.L_x_78:
[----:B------:R-:W-:Y:S05]  /*3010*/  BSYNC B1 ;  /* 0x0000000000017941 */ /* 0x000fea0003800000 */
.L_x_77:
[----:B------:R-:W-:Y:S01]  /*3020*/  @!P3 IMAD R43, R43, R153, R10 ;  /* 0x000000992b2bb224 */ /* 0x000fe200078e020a */
[----:B------:R-:W-:Y:S04]  /*3030*/  BSSY B1, `(.L_x_79) ;  /* 0x0000006000017945 */ /* 0x000fe80003800000 */
[----:B------:R0:W-:Y:S01]  /*3040*/  @!P3 STG.E.U8 desc[UR36][R6.64+0x21], R43 ;  /* 0x0000212b0600b986 */ /* 0x0001e2000c101124 */
[----:B------:R-:W-:Y:S05]  /*3050*/  @P5 BRA `(.L_x_80) ;  /* 0x00000000000c5947 */ /* 0x000fea0003800000 */
[----:B------:R-:W1:Y:S02]  /*3060*/  LDG.E.U8 R164, desc[UR36][R2.64+0x28] ;  /* 0x0000282402a47981 */ /* 0x000e64000c1e1100 */
[----:B-1----:R-:W-:-:S05]  /*3070*/  PRMT R11, R164, 0x8880, RZ ;  /* 0x00008880a40b7816 */ /* 0x002fca00000000ff */
[----:B------:R-:W-:-:S07]  /*3080*/  IMAD R10, R11, R152, RZ ;  /* 0x000000980b0a7224 */ /* 0x000fce00078e02ff */
.L_x_80:
[----:B------:R-:W-:Y:S05]  /*3090*/  BSYNC B1 ;  /* 0x0000000000017941 */ /* 0x000fea0003800000 */
.L_x_79:
[----:B-1----:R-:W-:Y:S01]  /*30a0*/  @!P5 IMAD R11, R44, R153, R10 ;  /* 0x000000992c0bd224 */ /* 0x002fe200078e020a */
[----:B------:R-:W-:Y:S04]  /*30b0*/  BSSY B1, `(.L_x_81) ;  /* 0x0000006000017945 */ /* 0x000fe80003800000 */
[----:B------:R1:W-:Y:S01]  /*30c0*/  @!P5 STG.E.U8 desc[UR36][R4.64+0x28], R11 ;  /* 0x0000280b0400d986 */ /* 0x0003e2000c101124 */
[----:B------:R-:W-:Y:S05]  /*30d0*/  @P2 BRA `(.L_x_82) ;  /* 0x00000000000c2947 */ /* 0x000fea0003800000 */
[----:B------:R-:W1:Y:S02]  /*30e0*/  LDG.E.U8 R164, desc[UR36][R2.64+0x29] ;  /* 0x0000292402a47981 */ /* 0x000e64000c1e1100 */
[----:B-1----:R-:W-:-:S05]  /*30f0*/  PRMT R11, R164, 0x8880, RZ ;  /* 0x00008880a40b7816 */ /* 0x002fca00000000ff */
[----:B------:R-:W-:-:S07]  /*3100*/  IMAD R10, R11, R152, RZ ;  /* 0x000000980b0a7224 */ /* 0x000fce00078e02ff */
.L_x_82:
[----:B------:R-:W-:Y:S05]  /*3110*/  BSYNC B1 ;  /* 0x0000000000017941 */ /* 0x000fea0003800000 */
.L_x_81:
        /* <DEDUP_REMOVED lines=11> */
.L_x_84:
[----:B------:R-:W-:Y:S05]  /*31d0*/  BSYNC B1 ;  /* 0x0000000000017941 */ /* 0x000fea0003800000 */
.L_x_83:
[----:B-1----:R-:W-:Y:S01]  /*31e0*/  @!P4 IMAD R11, R46, R153, R10 ;  /* 0x000000992e0bc224 */ /* 0x002fe200078e020a */
[----:B------:R-:W-:Y:S04]  /*31f0*/  BSSY B1, `(.L_x_85) ;  /* 0x0000006000017945 */ /* 0x000fe80003800000 */
[----:B------:R1:W-:Y:S01]  /*3200*/  @!P4 STG.E.U8 desc[UR36][R6.64+0x28], R11 ;  /* 0x0000280b0600c986 */ /* 0x0003e2000c101124 */
[----:B------:R-:W-:Y:S05]  /*3210*/  @P3 BRA `(.L_x_86) ;  /* 0x00000000000c3947 */ /* 0x000fea0003800000 */
[----:B------:R-:W1:Y:S02]  /*3220*/  LDG.E.U8 R164, desc[UR36][R8.64+0x29] ;  /* 0x0000292408a47981 */ /* 0x000e64000c1e1100 */
[----:B-1----:R-:W-:-:S05]  /*3230*/  PRMT R11, R164, 0x8880, RZ ;  /* 0x00008880a40b7816 */ /* 0x002fca00000000ff */
[----:B------:R-:W-:-:S07]  /*3240*/  IMAD R10, R11, R152, RZ ;  /* 0x000000980b0a7224 */ /* 0x000fce00078e02ff */
.L_x_86:
[----:B------:R-:W-:Y:S05]  /*3250*/  BSYNC B1 ;  /* 0x0000000000017941 */ /* 0x000fea0003800000 */
.L_x_85:
[----:B------:R-:W-:Y:S01]  /*3260*/  @!P3 IMAD R47, R47, R153, R10 ;  /* 0x000000992f2fb224 */ /* 0x000fe200078e020a */
[----:B------:R-:W-:Y:S04]  /*3270*/  BSSY B1, `(.L_x_87) ;  /* 0x0000006000017945 */ /* 0x000fe80003800000 */
[----:B------:R0:W-:Y:S01]  /*3280*/  @!P3 STG.E.U8 desc[UR36][R6.64+0x29], R47 ;  /* 0x0000292f0600b986 */ /* 0x0001e2000c101124 */
[----:B------:R-:W-:Y:S05]  /*3290*/  @P5 BRA `(.L_x_88) ;  /* 0x00000000000c5947 */ /* 0x000fea0003800000 */
[----:B------:R-:W1:Y:S02]  /*32a0*/  LDG.E.U8 R164, desc[UR36][R2.64+0x30] ;  /* 0x0000302402a47981 */ /* 0x000e64000c1e1100 */
[----:B-1----:R-:W-:-:S05]  /*32b0*/  PRMT R11, R164, 0x8880, RZ ;  /* 0x00008880a40b7816 */ /* 0x002fca00000000ff */
[----:B------:R-:W-:-:S07]  /*32c0*/  IMAD R10, R11, R152, RZ ;  /* 0x000000980b0a7224 */ /* 0x000fce00078e02ff */
.L_x_88:
[----:B------:R-:W-:Y:S05]  /*32d0*/  BSYNC B1 ;  /* 0x0000000000017941 */ /* 0x000fea0003800000 */
.L_x_87:
[----:B-1----:R-:W-:Y:S01]  /*32e0*/  @!P5 IMAD R11, R48, R153, R10 ;  /* 0x00000099300bd224 */ /* 0x002fe200078e020a */
[----:B------:R-:W-:Y:S04]  /*32f0*/  BSSY B1, `(.L_x_89) ;  /* 0x0000006000017945 */ /* 0x000fe80003800000 */
[----:B------:R1:W-:Y:S01]  /*3300*/  @!P5 STG.E.U8 desc[UR36][R4.64+0x30], R11 ;  /* 0x0000300b0400d986 */ /* 0x0003e2000c101124 */
[----:B------:R-:W-:Y:S05]  /*3310*/  @P2 BRA `(.L_x_90) ;  /* 0x00000000000c2947 */ /* 0x000fea0003800000 */
[----:B------:R-:W1:Y:S02]  /*3320*/  LDG.E.U8 R164, desc[UR36][R2.64+0x31] ;  /* 0x0000312402a47981 */ /* 0x000e64000c1e1100 */
[----:B-1----:R-:W-:-:S05]  /*3330*/  PRMT R11, R164, 0x8880, RZ ;  /* 0x00008880a40b7816 */ /* 0x002fca00000000ff */
[----:B------:R-:W-:-:S07]  /*3340*/  IMAD R10, R11, R152, RZ ;  /* 0x000000980b0a7224 */ /* 0x000fce00078e02ff */
.L_x_90:
[----:B------:R-:W-:Y:S05]  /*3350*/  BSYNC B1 ;  /* 0x0000000000017941 */ /* 0x000fea0003800000 */
.L_x_89:
        /* <DEDUP_REMOVED lines=11> */
.L_x_92:
[----:B------:R-:W-:Y:S05]  /*3410*/  BSYNC B1 ;  /* 0x0000000000017941 */ /* 0x000fea0003800000 */
.L_x_91:
[----:B-1----:R-:W-:Y:S01]  /*3420*/  @!P4 IMAD R11, R50, R153, R10 ;  /* 0x00000099320bc224 */ /* 0x002fe200078e020a */
[----:B------:R-:W-:Y:S04]  /*3430*/  BSSY B1, `(.L_x_93) ;  /* 0x0000006000017945 */ /* 0x000fe80003800000 */
[----:B------:R1:W-:Y:S01]  /*3440*/  @!P4 STG.E.U8 desc[UR36][R6.64+0x30], R11 ;  /* 0x0000300b0600c986 */ /* 0x0003e2000c101124 */
[----:B------:R-:W-:Y:S05]  /*3450*/  @P3 BRA `(.L_x_94) ;  /* 0x00000000000c3947 */ /* 0x000fea0003800000 */
[----:B------:R-:W1:Y:S02]  /*3460*/  LDG.E.U8 R164, desc[UR36][R8.64+0x31] ;  /* 0x0000312408a47981 */ /* 0x000e64000c1e1100 */
[----:B-1----:R-:W-:-:S05]  /*3470*/  PRMT R11, R164, 0x8880, RZ ;  /* 0x00008880a40b7816 */ /* 0x002fca00000000ff */
[----:B------:R-:W-:-:S07]  /*3480*/  IMAD R10, R11, R152, RZ ;  /* 0x000000980b0a7224 */ /* 0x000fce00078e02ff */
.L_x_94:
[----:B------:R-:W-:Y:S05]  /*3490*/  BSYNC B1 ;  /* 0x0000000000017941 */ /* 0x000fea0003800000 */
.L_x_93:
[----:B------:R-:W-:Y:S01]  /*34a0*/  @!P3 IMAD R51, R51, R153, R10 ;  /* 0x000000993333b224 */ /* 0x000fe200078e020a */
[----:B------:R-:W-:Y:S04]  /*34b0*/  BSSY B1, `(.L_x_95) ;  /* 0x0000006000017945 */ /* 0x000fe80003800000 */
[----:B------:R0:W-:Y:S01]  /*34c0*/  @!P3 STG.E.U8 desc[UR36][R6.64+0x31], R51 ;  /* 0x000031330600b986 */ /* 0x0001e2000c101124 */
[----:B------:R-:W-:Y:S05]  /*34d0*/  @P5 BRA `(.L_x_96) ;  /* 0x00000000000c5947 */ /* 0x000fea0003800000 */
[----:B------:R-:W1:Y:S02]  /*34e0*/  LDG.E.U8 R164, desc[UR36][R2.64+0x38] ;  /* 0x0000382402a47981 */ /* 0x000e64000c1e1100 */
[----:B-1----:R-:W-:-:S05]  /*34f0*/  PRMT R11, R164, 0x8880, RZ ;  /* 0x00008880a40b7816 */ /* 0x002fca00000000ff */
[----:B------:R-:W-:-:S07]  /*3500*/  IMAD R10, R11, R152, RZ ;  /* 0x000000980b0a7224 */ /* 0x000fce00078e02ff */
.L_x_96:
[----:B------:R-:W-:Y:S05]  /*3510*/  BSYNC B1 ;  /* 0x0000000000017941 */ /* 0x000fea0003800000 */
.L_x_95:
[----:B-1----:R-:W-:Y:S01]  /*3520*/  @!P5 IMAD R11, R52, R153, R10 ;  /* 0x00000099340bd224 */ /* 0x002fe200078e020a */
[----:B------:R-:W-:Y:S04]  /*3530*/  BSSY B1, `(.L_x_97) ;  /* 0x0000006000017945 */ /* 0x000fe80003800000 */
[----:B------:R1:W-:Y:S01]  /*3540*/  @!P5 STG.E.U8 desc[UR36][R4.64+0x38], R11 ;  /* 0x0000380b0400d986 */ /* 0x0003e2000c101124 */
[----:B------:R-:W-:Y:S05]  /*3550*/  @P2 BRA `(.L_x_98) ;  /* 0x00000000000c2947 */ /* 0x000fea0003800000 */
[----:B------:R-:W1:Y:S02]  /*3560*/  LDG.E.U8 R164, desc[UR36][R2.64+0x39] ;  /* 0x0000392402a47981 */ /* 0x000e64000c1e1100 */
[----:B-1----:R-:W-:-:S05]  /*3570*/  PRMT R11, R164, 0x8880, RZ ;  /* 0x00008880a40b7816 */ /* 0x002fca00000000ff */
[----:B------:R-:W-:-:S07]  /*3580*/  IMAD R10, R11, R152, RZ ;  /* 0x000000980b0a7224 */ /* 0x000fce00078e02ff */
.L_x_98:
[----:B------:R-:W-:Y:S05]  /*3590*/  BSYNC B1 ;  /* 0x0000000000017941 */ /* 0x000fea0003800000 */
.L_x_97:
        /* <DEDUP_REMOVED lines=11> */
.L_x_100:
[----:B------:R-:W-:Y:S05]  /*3650*/  BSYNC B1 ;  /* 0x0000000000017941 */ /* 0x000fea0003800000 */
.L_x_99:
[----:B-1----:R-:W-:Y:S01]  /*3660*/  @!P4 IMAD R11, R54, R153, R10 ;  /* 0x00000099360bc224 */ /* 0x002fe200078e020a */
[----:B------:R-:W-:Y:S04]  /*3670*/  BSSY B1, `(.L_x_101) ;  /* 0x0000006000017945 */ /* 0x000fe80003800000 */
[----:B------:R1:W-:Y:S01]  /*3680*/  @!P4 STG.E.U8 desc[UR36][R6.64+0x38], R11 ;  /* 0x0000380b0600c986 */ /* 0x0003e2000c101124 */
[----:B------:R-:W-:Y:S05]  /*3690*/  @P3 BRA `(.L_x_102) ;  /* 0x00000000000c3947 */ /* 0x000fea0003800000 */
[----:B------:R-:W1:Y:S02]  /*36a0*/  LDG.E.U8 R164, desc[UR36][R8.64+0x39] ;  /* 0x0000392408a47981 */ /* 0x000e64000c1e1100 */
[----:B-1----:R-:W-:-:S05]  /*36b0*/  PRMT R11, R164, 0x8880, RZ ;  /* 0x00008880a40b7816 */ /* 0x002fca00000000ff */
[----:B------:R-:W-:-:S07]  /*36c0*/  IMAD R10, R11, R152, RZ ;  /* 0x000000980b0a7224 */ /* 0x000fce00078e02ff */
.L_x_102:
[----:B------:R-:W-:Y:S05]  /*36d0*/  BSYNC B1 ;  /* 0x0000000000017941 */ /* 0x000fea0003800000 */
.L_x_101:
[----:B------:R-:W-:Y:S01]  /*36e0*/  @!P3 IMAD R55, R55, R153, R10 ;  /* 0x000000993737b224 */ /* 0x000fe200078e020a */
[----:B------:R-:W-:Y:S04]  /*36f0*/  BSSY B1, `(.L_x_103) ;  /* 0x0000006000017945 */ /* 0x000fe80003800000 */
[----:B------:R0:W-:Y:S01]  /*3700*/  @!P3 STG.E.U8 desc[UR36][R6.64+0x39], R55 ;  /* 0x000039370600b986 */ /* 0x0001e2000c101124 */
[----:B------:R-:W-:Y:S05]  /*3710*/  @P5 BRA `(.L_x_104) ;  /* 0x00000000000c5947 */ /* 0x000fea0003800000 */
[----:B------:R-:W1:Y:S02]  /*3720*/  LDG.E.U8 R164, desc[UR36][R2.64+0x40] ;  /* 0x0000402402a47981 */ /* 0x000e64000c1e1100 */
[----:B-1----:R-:W-:-:S05]  /*3730*/  PRMT R11, R164, 0x8880, RZ ;  /* 0x00008880a40b7816 */ /* 0x002fca00000000ff */
[----:B------:R-:W-:-:S07]  /*3740*/  IMAD R10, R11, R152, RZ ;  /* 0x000000980b0a7224 */ /* 0x000fce00078e02ff */
.L_x_104:
[----:B------:R-:W-:Y:S05]  /*3750*/  BSYNC B1 ;  /* 0x0000000000017941 */ /* 0x000fea0003800000 */
.L_x_103:
[----:B-1----:R-:W-:Y:S01]  /*3760*/  @!P5 IMAD R11, R56, R153, R10 ;  /* 0x00000099380bd224 */ /* 0x002fe200078e020a */
[----:B------:R-:W-:Y:S04]  /*3770*/  BSSY B1, `(.L_x_105) ;  /* 0x0000006000017945 */ /* 0x000fe80003800000 */
[----:B------:R1:W-:Y:S01]  /*3780*/  @!P5 STG.E.U8 desc[UR36][R4.64+0x40], R11 ;  /* 0x0000400b0400d986 */ /* 0x0003e2000c101124 */
[----:B------:R-:W-:Y:S05]  /*3790*/  @P2 BRA `(.L_x_106) ;  /* 0x00000000000c2947 */ /* 0x000fea0003800000 */
[----:B------:R-:W1:Y:S02]  /*37a0*/  LDG.E.U8 R164, desc[UR36][R2.64+0x41] ;  /* 0x0000412402a47981 */ /* 0x000e64000c1e1100 */
[----:B-1----:R-:W-:-:S05]  /*37b0*/  PRMT R11, R164, 0x8880, RZ ;  /* 0x00008880a40b7816 */ /* 0x002fca00000000ff */
[----:B------:R-:W-:-:S07]  /*37c0*/  IMAD R10, R11, R152, RZ ;  /* 0x000000980b0a7224 */ /* 0x000fce00078e02ff */
.L_x_106:
[----:B------:R-:W-:Y:S05]  /*37d0*/  BSYNC B1 ;  /* 0x0000000000017941 */ /* 0x000fea0003800000 */
.L_x_105:
        /* <DEDUP_REMOVED lines=11> */
.L_x_108:
[----:B------:R-:W-:Y:S05]  /*3890*/  BSYNC B1 ;  /* 0x0000000000017941 */ /* 0x000fea0003800000 */
.L_x_107:
[----:B-1----:R-:W-:Y:S01]  /*38a0*/  @!P4 IMAD R11, R58, R153, R10 ;  /* 0x000000993a0bc224 */ /* 0x002fe200078e020a */
[----:B------:R-:W-:Y:S04]  /*38b0*/  BSSY B1, `(.L_x_109) ;  /* 0x0000006000017945 */ /* 0x000fe80003800000 */
[----:B------:R1:W-:Y:S01]  /*38c0*/  @!P4 STG.E.U8 desc[UR36][R6.64+0x40], R11 ;  /* 0x0000400b0600c986 */ /* 0x0003e2000c101124 */
[----:B------:R-:W-:Y:S05]  /*38d0*/  @P3 BRA `(.L_x_110) ;  /* 0x00000000000c3947 */ /* 0x000fea0003800000 */
[----:B------:R-:W1:Y:S02]  /*38e0*/  LDG.E.U8 R164, desc[UR36][R8.64+0x41] ;  /* 0x0000412408a47981 */ /* 0x000e64000c1e1100 */
[----:B-1----:R-:W-:-:S05]  /*38f0*/  PRMT R11, R164, 0x8880, RZ ;  /* 0x00008880a40b7816 */ /* 0x002fca00000000ff */
[----:B------:R-:W-:-:S07]  /*3900*/  IMAD R10, R11, R152, RZ ;  /* 0x000000980b0a7224 */ /* 0x000fce00078e02ff */
.L_x_110:
[----:B------:R-:W-:Y:S05]  /*3910*/  BSYNC B1 ;  /* 0x0000000000017941 */ /* 0x000fea0003800000 */
.L_x_109:
[----:B------:R-:W-:Y:S01]  /*3920*/  @!P3 IMAD R59, R59, R153, R10 ;  /* 0x000000993b3bb224 */ /* 0x000fe200078e020a */
[----:B------:R-:W-:Y:S04]  /*3930*/  BSSY B1, `(.L_x_111) ;  /* 0x0000006000017945 */ /* 0x000fe80003800000 */
[----:B------:R0:W-:Y:S01]  /*3940*/  @!P3 STG.E.U8 desc[UR36][R6.64+0x41], R59 ;  /* 0x0000413b0600b986 */ /* 0x0001e2000c101124 */
[----:B------:R-:W-:Y:S05]  /*3950*/  @P5 BRA `(.L_x_112) ;  /* 0x00000000000c5947 */ /* 0x000fea0003800000 */
[----:B------:R-:W1:Y:S02]  /*3960*/  LDG.E.U8 R164, desc[UR36][R2.64+0x48] ;  /* 0x0000482402a47981 */ /* 0x000e64000c1e1100 */
[----:B-1----:R-:W-:-:S05]  /*3970*/  PRMT R11, R164, 0x8880, RZ ;  /* 0x00008880a40b7816 */ /* 0x002fca00000000ff */
[----:B------:R-:W-:-:S07]  /*3980*/  IMAD R10, R11, R152, RZ ;  /* 0x000000980b0a7224 */ /* 0x000fce00078e02ff */
.L_x_112:
[----:B------:R-:W-:Y:S05]  /*3990*/  BSYNC B1 ;  /* 0x0000000000017941 */ /* 0x000fea0003800000 */
.L_x_111:
[----:B-1----:R-:W-:Y:S01]  /*39a0*/  @!P5 IMAD R11, R60, R153, R10 ;  /* 0x000000993c0bd224 */ /* 0x002fe200078e020a */
[----:B------:R-:W-:Y:S04]  /*39b0*/  BSSY B1, `(.L_x_113) ;  /* 0x0000006000017945 */ /* 0x000fe80003800000 */
[----:B------:R1:W-:Y:S01]  /*39c0*/  @!P5 STG.E.U8 desc[UR36][R4.64+0x48], R11 ;  /* 0x0000480b0400d986 */ /* 0x0003e2000c101124 */
[----:B------:R-:W-:Y:S05]  /*39d0*/  @P2 BRA `(.L_x_114) ;  /* 0x00000000000c2947 */ /* 0x000fea0003800000 */
[----:B------:R-:W1:Y:S02]  /*39e0*/  LDG.E.U8 R164, desc[UR36][R2.64+0x49] ;  /* 0x0000492402a47981 */ /* 0x000e64000c1e1100 */
[----:B-1----:R-:W-:-:S05]  /*39f0*/  PRMT R11, R164, 0x8880, RZ ;  /* 0x00008880a40b7816 */ /* 0x002fca00000000ff */
[----:B------:R-:W-:-:S07]  /*3a00*/  IMAD R10, R11, R152, RZ ;  /* 0x000000980b0a7224 */ /* 0x000fce00078e02ff */
.L_x_114:
[----:B------:R-:W-:Y:S05]  /*3a10*/  BSYNC B1 ;  /* 0x0000000000017941 */ /* 0x000fea0003800000 */
.L_x_113:
        /* <DEDUP_REMOVED lines=11> */
.L_x_116:
[----:B------:R-:W-:Y:S05]  /*3ad0*/  BSYNC B1 ;  /* 0x0000000000017941 */ /* 0x000fea0003800000 */
.L_x_115:
[----:B-1----:R-:W-:Y:S01]  /*3ae0*/  @!P4 IMAD R11, R62, R153, R10 ;  /* 0x000000993e0bc224 */ /* 0x002fe200078e020a */
[----:B------:R-:W-:Y:S04]  /*3af0*/  BSSY B1, `(.L_x_117) ;  /* 0x0000006000017945 */ /* 0x000fe80003800000 */
[----:B------:R1:W-:Y:S01]  /*3b00*/  @!P4 STG.E.U8 desc[UR36][R6.64+0x48], R11 ;  /* 0x0000480b0600c986 */ /* 0x0003e2000c101124 */
[----:B------:R-:W-:Y:S05]  /*3b10*/  @P3 BRA `(.L_x_118) ;  /* 0x00000000000c3947 */ /* 0x000fea0003800000 */
[----:B------:R-:W1:Y:S02]  /*3b20*/  LDG.E.U8 R164, desc[UR36][R8.64+0x49] ;  /* 0x0000492408a47981 */ /* 0x000e64000c1e1100 */
[----:B-1----:R-:W-:-:S05]  /*3b30*/  PRMT R11, R164, 0x8880, RZ ;  /* 0x00008880a40b7816 */ /* 0x002fca00000000ff */
[----:B------:R-:W-:-:S07]  /*3b40*/  IMAD R10, R11, R152, RZ ;  /* 0x000000980b0a7224 */ /* 0x000fce00078e02ff */
.L_x_118:
[----:B------:R-:W-:Y:S05]  /*3b50*/  BSYNC B1 ;  /* 0x0000000000017941 */ /* 0x000fea0003800000 */
.L_x_117:
[----:B------:R-:W-:Y:S01]  /*3b60*/  @!P3 IMAD R63, R63, R153, R10 ;  /* 0x000000993f3fb224 */ /* 0x000fe200078e020a */
[----:B------:R-:W-:Y:S04]  /*3b70*/  BSSY B1, `(.L_x_119) ;  /* 0x0000006000017945 */ /* 0x000fe80003800000 */
[----:B------:R0:W-:Y:S01]  /*3b80*/  @!P3 STG.E.U8 desc[UR36][R6.64+0x49], R63 ;  /* 0x0000493f0600b986 */ /* 0x0001e2000c101124 */
[----:B------:R-:W-:Y:S05]  /*3b90*/  @P5 BRA `(.L_x_120) ;  /* 0x00000000000c5947 */ /* 0x000fea0003800000 */
[----:B------:R-:W1:Y:S02]  /*3ba0*/  LDG.E.U8 R164, desc[UR36][R2.64+0x50] ;  /* 0x0000502402a47981 */ /* 0x000e64000c1e1100 */
[----:B-1----:R-:W-:-:S05]  /*3bb0*/  PRMT R11, R164, 0x8880, RZ ;  /* 0x00008880a40b7816 */ /* 0x002fca00000000ff */
[----:B------:R-:W-:-:S07]  /*3bc0*/  IMAD R10, R11, R152, RZ ;  /* 0x000000980b0a7224 */ /* 0x000fce00078e02ff */
.L_x_120:
[----:B------:R-:W-:Y:S05]  /*3bd0*/  BSYNC B1 ;  /* 0x0000000000017941 */ /* 0x000fea0003800000 */
.L_x_119:
[----:B-1----:R-:W-:Y:S01]  /*3be0*/  @!P5 IMAD R11, R64, R153, R10 ;  /* 0x00000099400bd224 */ /* 0x002fe200078e020a */
[----:B------:R-:W-:Y:S04]  /*3bf0*/  BSSY B1, `(.L_x_121) ;  /* 0x0000006000017945 */ /* 0x000fe80003800000 */
[----:B------:R1:W-:Y:S01]  /*3c00*/  @!P5 STG.E.U8 desc[UR36][R4.64+0x50], R11 ;  /* 0x0000500b0400d986 */ /* 0x0003e2000c101124 */
[----:B------:R-:W-:Y:S05]  /*3c10*/  @P2 BRA `(.L_x_122) ;  /* 0x00000000000c2947 */ /* 0x000fea0003800000 */
[----:B------:R-:W1:Y:S02]  /*3c20*/  LDG.E.U8 R164, desc[UR36][R2.64+0x51] ;  /* 0x0000512402a47981 */ /* 0x000e64000c1e1100 */
[----:B-1----:R-:W-:-:S05]  /*3c30*/  PRMT R11, R164, 0x8880, RZ ;  /* 0x00008880a40b7816 */ /* 0x002fca00000000ff */
[----:B------:R-:W-:-:S07]  /*3c40*/  IMAD R10, R11, R152, RZ ;  /* 0x000000980b0a7224 */ /* 0x000fce00078e02ff */
.L_x_122:
[----:B------:R-:W-:Y:S05]  /*3c50*/  BSYNC B1 ;  /* 0x0000000000017941 */ /* 0x000fea0003800000 */
.L_x_121:
        /* <DEDUP_REMOVED lines=11> */
.L_x_124:
[----:B------:R-:W-:Y:S05]  /*3d10*/  BSYNC B1 ;  /* 0x0000000000017941 */ /* 0x000fea0003800000 */
.L_x_123:
[----:B-1----:R-:W-:Y:S01]  /*3d20*/  @!P4 IMAD R11, R66, R153, R10 ;  /* 0x00000099420bc224 */ /* 0x002fe200078e020a */
[----:B------:R-:W-:Y:S04]  /*3d30*/  BSSY B1, `(.L_x_125) ;  /* 0x0000006000017945 */ /* 0x000fe80003800000 */
[----:B------:R1:W-:Y:S01]  /*3d40*/  @!P4 STG.E.U8 desc[UR36][R6.64+0x50], R11 ;  /* 0x0000500b0600c986 */ /* 0x0003e2000c101124 */
[----:B------:R-:W-:Y:S05]  /*3d50*/  @P3 BRA `(.L_x_126) ;  /* 0x00000000000c3947 */ /* 0x000fea0003800000 */
[----:B------:R-:W1:Y:S02]  /*3d60*/  LDG.E.U8 R164, desc[UR36][R8.64+0x51] ;  /* 0x0000512408a47981 */ /* 0x000e64000c1e1100 */
[----:B-1----:R-:W-:-:S05]  /*3d70*/  PRMT R11, R164, 0x8880, RZ ;  /* 0x00008880a40b7816 */ /* 0x002fca00000000ff */
[----:B------:R-:W-:-:S07]  /*3d80*/  IMAD R10, R11, R152, RZ ;  /* 0x000000980b0a7224 */ /* 0x000fce00078e02ff */
.L_x_126:
[----:B------:R-:W-:Y:S05]  /*3d90*/  BSYNC B1 ;  /* 0x0000000000017941 */ /* 0x000fea0003800000 */
.L_x_125:
[----:B------:R-:W-:Y:S01]  /*3da0*/  @!P3 IMAD R67, R67, R153, R10 ;  /* 0x000000994343b224 */ /* 0x000fe200078e020a */
[----:B------:R-:W-:Y:S04]  /*3db0*/  BSSY B1, `(.L_x_127) ;  /* 0x0000006000017945 */ /* 0x000fe80003800000 */
[----:B------:R0:W-:Y:S01]  /*3dc0*/  @!P3 STG.E.U8 desc[UR36][R6.64+0x51], R67 ;  /* 0x000051430600b986 */ /* 0x0001e2000c101124 */
[----:B------:R-:W-:Y:S05]  /*3dd0*/  @P5 BRA `(.L_x_128) ;  /* 0x00000000000c5947 */ /* 0x000fea0003800000 */
[----:B------:R-:W1:Y:S02]  /*3de0*/  LDG.E.U8 R164, desc[UR36][R2.64+0x58] ;  /* 0x0000582402a47981 */ /* 0x000e64000c1e1100 */
[----:B-1----:R-:W-:-:S05]  /*3df0*/  PRMT R11, R164, 0x8880, RZ ;  /* 0x00008880a40b7816 */ /* 0x002fca00000000ff */
[----:B------:R-:W-:-:S07]  /*3e00*/  IMAD R10, R11, R152, RZ ;  /* 0x000000980b0a7224 */ /* 0x000fce00078e02ff */
.L_x_128:
[----:B------:R-:W-:Y:S05]  /*3e10*/  BSYNC B1 ;  /* 0x0000000000017941 */ /* 0x000fea0003800000 */
.L_x_127:
[----:B-1----:R-:W-:Y:S01]  /*3e20*/  @!P5 IMAD R11, R68, R153, R10 ;  /* 0x00000099440bd224 */ /* 0x002fe200078e020a */
[----:B------:R-:W-:Y:S04]  /*3e30*/  BSSY B1, `(.L_x_129) ;  /* 0x0000006000017945 */ /* 0x000fe80003800000 */
[----:B------:R1:W-:Y:S01]  /*3e40*/  @!P5 STG.E.U8 desc[UR36][R4.64+0x58], R11 ;  /* 0x0000580b0400d986 */ /* 0x0003e2000c101124 */
[----:B------:R-:W-:Y:S05]  /*3e50*/  @P2 BRA `(.L_x_130) ;  /* 0x00000000000c2947 */ /* 0x000fea0003800000 */
[----:B------:R-:W1:Y:S02]  /*3e60*/  LDG.E.U8 R164, desc[UR36][R2.64+0x59] ;  /* 0x0000592402a47981 */ /* 0x000e64000c1e1100 */
[----:B-1----:R-:W-:-:S05]  /*3e70*/  PRMT R11, R164, 0x8880, RZ ;  /* 0x00008880a40b7816 */ /* 0x002fca00000000ff */
[----:B------:R-:W-:-:S07]  /*3e80*/  IMAD R10, R11, R152, RZ ;  /* 0x000000980b0a7224 */ /* 0x000fce00078e02ff */
.L_x_130:
[----:B------:R-:W-:Y:S05]  /*3e90*/  BSYNC B1 ;  /* 0x0000000000017941 */ /* 0x000fea0003800000 */
.L_x_129:
        /* <DEDUP_REMOVED lines=11> */
.L_x_132:
[----:B------:R-:W-:Y:S05]  /*3f50*/  BSYNC B1 ;  /* 0x0000000000017941 */ /* 0x000fea0003800000 */
.L_x_131:
[----:B-1----:R-:W-:Y:S01]  /*3f60*/  @!P4 IMAD R11, R70, R153, R10 ;  /* 0x00000099460bc224 */ /* 0x002fe200078e020a */
[----:B------:R-:W-:Y:S04]  /*3f70*/  BSSY B1, `(.L_x_133) ;  /* 0x0000006000017945 */ /* 0x000fe80003800000 */
[----:B------:R1:W-:Y:S01]  /*3f80*/  @!P4 STG.E.U8 desc[UR36][R6.64+0x58], R11 ;  /* 0x0000580b0600c986 */ /* 0x0003e2000c101124 */
[----:B------:R-:W-:Y:S05]  /*3f90*/  @P3 BRA `(.L_x_134) ;  /* 0x00000000000c3947 */ /* 0x000fea0003800000 */
[----:B------:R-:W1:Y:S02]  /*3fa0*/  LDG.E.U8 R164, desc[UR36][R8.64+0x59] ;  /* 0x0000592408a47981 */ /* 0x000e64000c1e1100 */
[----:B-1----:R-:W-:-:S05]  /*3fb0*/  PRMT R11, R164, 0x8880, RZ ;  /* 0x00008880a40b7816 */ /* 0x002fca00000000ff */
[----:B------:R-:W-:-:S07]  /*3fc0*/  IMAD R10, R11, R152, RZ ;  /* 0x000000980b0a7224 */ /* 0x000fce00078e02ff */
.L_x_134:
[----:B------:R-:W-:Y:S05]  /*3fd0*/  BSYNC B1 ;  /* 0x0000000000017941 */ /* 0x000fea0003800000 */
.L_x_133:
[----:B------:R-:W-:Y:S01]  /*3fe0*/  @!P3 IMAD R71, R71, R153, R10 ;  /* 0x000000994747b224 */ /* 0x000fe200078e020a */
[----:B------:R-:W-:Y:S04]  /*3ff0*/  BSSY B1, `(.L_x_135) ;  /* 0x0000006000017945 */ /* 0x000fe80003800000 */
[----:B------:R0:W-:Y:S01]  /*4000*/  @!P3 STG.E.U8 desc[UR36][R6.64+0x59], R71 ;  /* 0x000059470600b986 */ /* 0x0001e2000c101124 */
[----:B------:R-:W-:Y:S05]  /*4010*/  @P5 BRA `(.L_x_136) ;  /* 0x00000000000c5947 */ /* 0x000fea0003800000 */
[----:B------:R-:W1:Y:S02]  /*4020*/  LDG.E.U8 R164, desc[UR36][R2.64+0x60] ;  /* 0x0000602402a47981 */ /* 0x000e64000c1e1100 */
[----:B-1----:R-:W-:-:S05]  /*4030*/  PRMT R11, R164, 0x8880, RZ ;  /* 0x00008880a40b7816 */ /* 0x002fca00000000ff */
[----:B------:R-:W-:-:S07]  /*4040*/  IMAD R10, R11, R152, RZ ;  /* 0x000000980b0a7224 */ /* 0x000fce00078e02ff */
.L_x_136:
[----:B------:R-:W-:Y:S05]  /*4050*/  BSYNC B1 ;  /* 0x0000000000017941 */ /* 0x000fea0003800000 */
.L_x_135:
[----:B-1----:R-:W-:Y:S01]  /*4060*/  @!P5 IMAD R11, R72, R153, R10 ;  /* 0x00000099480bd224 */ /* 0x002fe200078e020a */
[----:B------:R-:W-:Y:S04]  /*4070*/  BSSY B1, `(.L_x_137) ;  /* 0x0000006000017945 */ /* 0x000fe80003800000 */
[----:B------:R1:W-:Y:S01]  /*4080*/  @!P5 STG.E.U8 desc[UR36][R4.64+0x60], R11 ;  /* 0x0000600b0400d986 */ /* 0x0003e2000c101124 */
[----:B------:R-:W-:Y:S05]  /*4090*/  @P2 BRA `(.L_x_138) ;  /* 0x00000000000c2947 */ /* 0x000fea0003800000 */
[----:B------:R-:W1:Y:S02]  /*40a0*/  LDG.E.U8 R164, desc[UR36][R2.64+0x61] ;  /* 0x0000612402a47981 */ /* 0x000e64000c1e1100 */
[----:B-1----:R-:W-:-:S05]  /*40b0*/  PRMT R11, R164, 0x8880, RZ ;  /* 0x00008880a40b7816 */ /* 0x002fca00000000ff */
[----:B------:R-:W-:-:S07]  /*40c0*/  IMAD R10, R11, R152, RZ ;  /* 0x000000980b0a7224 */ /* 0x000fce00078e02ff */
.L_x_138:
[----:B------:R-:W-:Y:S05]  /*40d0*/  BSYNC B1 ;  /* 0x0000000000017941 */ /* 0x000fea0003800000 */
.L_x_137:
        /* <DEDUP_REMOVED lines=11> */
.L_x_140:
[----:B------:R-:W-:Y:S05]  /*4190*/  BSYNC B1 ;  /* 0x0000000000017941 */ /* 0x000fea0003800000 */
.L_x_139:
[----:B-1----:R-:W-:Y:S01]  /*41a0*/  @!P4 IMAD R11, R74, R153, R10 ;  /* 0x000000994a0bc224 */ /* 0x002fe200078e020a */
[----:B------:R-:W-:Y:S04]  /*41b0*/  BSSY B1, `(.L_x_141) ;  /* 0x0000006000017945 */ /* 0x000fe80003800000 */
[----:B------:R1:W-:Y:S01]  /*41c0*/  @!P4 STG.E.U8 desc[UR36][R6.64+0x60], R11 ;  /* 0x0000600b0600c986 */ /* 0x0003e2000c101124 */
[----:B------:R-:W-:Y:S05]  /*41d0*/  @P3 BRA `(.L_x_142) ;  /* 0x00000000000c3947 */ /* 0x000fea0003800000 */
[----:B------:R-:W1:Y:S02]  /*41e0*/  LDG.E.U8 R164, desc[UR36][R8.64+0x61] ;  /* 0x0000612408a47981 */ /* 0x000e64000c1e1100 */
[----:B-1----:R-:W-:-:S05]  /*41f0*/  PRMT R11, R164, 0x8880, RZ ;  /* 0x00008880a40b7816 */ /* 0x002fca00000000ff */
[----:B------:R-:W-:-:S07]  /*4200*/  IMAD R10, R11, R152, RZ ;  /* 0x000000980b0a7224 */ /* 0x000fce00078e02ff */
.L_x_142:
[----:B------:R-:W-:Y:S05]  /*4210*/  BSYNC B1 ;  /* 0x0000000000017941 */ /* 0x000fea0003800000 */
.L_x_141:
[----:B------:R-:W-:Y:S01]  /*4220*/  @!P3 IMAD R75, R75, R153, R10 ;  /* 0x000000994b4bb224 */ /* 0x000fe200078e020a */
[----:B------:R-:W-:Y:S04]  /*4230*/  BSSY B1, `(.L_x_143) ;  /* 0x0000006000017945 */ /* 0x000fe80003800000 */
[----:B------:R0:W-:Y:S01]  /*4240*/  @!P3 STG.E.U8 desc[UR36][R6.64+0x61], R75 ;  /* 0x0000614b0600b986 */ /* 0x0001e2000c101124 */
[----:B------:R-:W-:Y:S05]  /*4250*/  @P5 BRA `(.L_x_144) ;  /* 0x00000000000c5947 */ /* 0x000fea0003800000 */
[----:B------:R-:W1:Y:S02]  /*4260*/  LDG.E.U8 R164, desc[UR36][R2.64+0x68] ;  /* 0x0000682402a47981 */ /* 0x000e64000c1e1100 */
[----:B-1----:R-:W-:-:S05]  /*4270*/  PRMT R11, R164, 0x8880, RZ ;  /* 0x00008880a40b7816 */ /* 0x002fca00000000ff */
[----:B------:R-:W-:-:S07]  /*4280*/  IMAD R10, R11, R152, RZ ;  /* 0x000000980b0a7224 */ /* 0x000fce00078e02ff */
.L_x_144:
[----:B------:R-:W-:Y:S05]  /*4290*/  BSYNC B1 ;  /* 0x0000000000017941 */ /* 0x000fea0003800000 */
.L_x_143:
[----:B-1----:R-:W-:Y:S01]  /*42a0*/  @!P5 IMAD R11, R76, R153, R10 ;  /* 0x000000994c0bd224 */ /* 0x002fe200078e020a */
[----:B------:R-:W-:Y:S04]  /*42b0*/  BSSY B1, `(.L_x_145) ;  /* 0x0000006000017945 */ /* 0x000fe80003800000 */
[----:B------:R1:W-:Y:S01]  /*42c0*/  @!P5 STG.E.U8 desc[UR36][R4.64+0x68], R11 ;  /* 0x0000680b0400d986 */ /* 0x0003e2000c101124 */
[----:B------:R-:W-:Y:S05]  /*42d0*/  @P2 BRA `(.L_x_146) ;  /* 0x00000000000c2947 */ /* 0x000fea0003800000 */
[----:B------:R-:W1:Y:S02]  /*42e0*/  LDG.E.U8 R164, desc[UR36][R2.64+0x69] ;  /* 0x0000692402a47981 */ /* 0x000e64000c1e1100 */
[----:B-1----:R-:W-:-:S05]  /*42f0*/  PRMT R11, R164, 0x8880, RZ ;  /* 0x00008880a40b7816 */ /* 0x002fca00000000ff */
[----:B------:R-:W-:-:S07]  /*4300*/  IMAD R10, R11, R152, RZ ;  /* 0x000000980b0a7224 */ /* 0x000fce00078e02ff */
.L_x_146:
[----:B------:R-:W-:Y:S05]  /*4310*/  BSYNC B1 ;  /* 0x0000000000017941 */ /* 0x000fea0003800000 */
.L_x_145:
        /* <DEDUP_REMOVED lines=11> */
.L_x_148:
[----:B------:R-:W-:Y:S05]  /*43d0*/  BSYNC B1 ;  /* 0x0000000000017941 */ /* 0x000fea0003800000 */
.L_x_147:
[----:B-1----:R-:W-:Y:S01]  /*43e0*/  @!P4 IMAD R11, R78, R153, R10 ;  /* 0x000000994e0bc224 */ /* 0x002fe200078e020a */
[----:B------:R-:W-:Y:S04]  /*43f0*/  BSSY B1, `(.L_x_149) ;  /* 0x0000006000017945 */ /* 0x000fe80003800000 */
[----:B------:R1:W-:Y:S01]  /*4400*/  @!P4 STG.E.U8 desc[UR36][R6.64+0x68], R11 ;  /* 0x0000680b0600c986 */ /* 0x0003e2000c101124 */
[----:B------:R-:W-:Y:S05]  /*4410*/  @P3 BRA `(.L_x_150) ;  /* 0x00000000000c3947 */ /* 0x000fea0003800000 */
[----:B------:R-:W1:Y:S02]  /*4420*/  LDG.E.U8 R164, desc[UR36][R8.64+0x69] ;  /* 0x0000692408a47981 */ /* 0x000e64000c1e1100 */
[----:B-1----:R-:W-:-:S05]  /*4430*/  PRMT R11, R164, 0x8880, RZ ;  /* 0x00008880a40b7816 */ /* 0x002fca00000000ff */
[----:B------:R-:W-:-:S07]  /*4440*/  IMAD R10, R11, R152, RZ ;  /* 0x000000980b0a7224 */ /* 0x000fce00078e02ff */
.L_x_150:
[----:B------:R-:W-:Y:S05]  /*4450*/  BSYNC B1 ;  /* 0x0000000000017941 */ /* 0x000fea0003800000 */
.L_x_149:
[----:B------:R-:W-:Y:S01]  /*4460*/  @!P3 IMAD R79, R79, R153, R10 ;  /* 0x000000994f4fb224 */ /* 0x000fe200078e020a */
[----:B------:R-:W-:Y:S04]  /*4470*/  BSSY B1, `(.L_x_151) ;  /* 0x0000006000017945 */ /* 0x000fe80003800000 */
[----:B------:R0:W-:Y:S01]  /*4480*/  @!P3 STG.E.U8 desc[UR36][R6.64+0x69], R79 ;  /* 0x0000694f0600b986 */ /* 0x0001e2000c101124 */
[----:B------:R-:W-:Y:S05]  /*4490*/  @P5 BRA `(.L_x_152) ;  /* 0x00000000000c5947 */ /* 0x000fea0003800000 */
[----:B------:R-:W1:Y:S02]  /*44a0*/  LDG.E.U8 R164, desc[UR36][R2.64+0x70] ;  /* 0x0000702402a47981 */ /* 0x000e64000c1e1100 */
[----:B-1----:R-:W-:-:S05]  /*44b0*/  PRMT R11, R164, 0x8880, RZ ;  /* 0x00008880a40b7816 */ /* 0x002fca00000000ff */
[----:B------:R-:W-:-:S07]  /*44c0*/  IMAD R10, R11, R152, RZ ;  /* 0x000000980b0a7224 */ /* 0x000fce00078e02ff */
.L_x_152:
[----:B------:R-:W-:Y:S05]  /*44d0*/  BSYNC B1 ;  /* 0x0000000000017941 */ /* 0x000fea0003800000 */
.L_x_151:
[----:B-1----:R-:W-:Y:S01]  /*44e0*/  @!P5 IMAD R11, R80, R153, R10 ;  /* 0x00000099500bd224 */ /* 0x002fe200078e020a */
[----:B------:R-:W-:Y:S04]  /*44f0*/  BSSY B1, `(.L_x_153) ;  /* 0x0000006000017945 */ /* 0x000fe80003800000 */
[----:B------:R1:W-:Y:S01]  /*4500*/  @!P5 STG.E.U8 desc[UR36][R4.64+0x70], R11 ;  /* 0x0000700b0400d986 */ /* 0x0003e2000c101124 */
[----:B------:R-:W-:Y:S05]  /*4510*/  @P2 BRA `(.L_x_154) ;  /* 0x00000000000c2947 */ /* 0x000fea0003800000 */
[----:B------:R-:W1:Y:S02]  /*4520*/  LDG.E.U8 R164, desc[UR36][R2.64+0x71] ;  /* 0x0000712402a47981 */ /* 0x000e64000c1e1100 */
[----:B-1----:R-:W-:-:S05]  /*4530*/  PRMT R11, R164, 0x8880, RZ ;  /* 0x00008880a40b7816 */ /* 0x002fca00000000ff */
[----:B------:R-:W-:-:S07]  /*4540*/  IMAD R10, R11, R152, RZ ;  /* 0x000000980b0a7224 */ /* 0x000fce00078e02ff */
.L_x_154:
[----:B------:R-:W-:Y:S05]  /*4550*/  BSYNC B1 ;  /* 0x0000000000017941 */ /* 0x000fea0003800000 */
.L_x_153:
        /* <DEDUP_REMOVED lines=11> */
.L_x_156:
[----:B------:R-:W-:Y:S05]  /*4610*/  BSYNC B1 ;  /* 0x0000000000017941 */ /* 0x000fea0003800000 */
.L_x_155:
[----:B-1----:R-:W-:Y:S01]  /*4620*/  @!P4 IMAD R11, R82, R153, R10 ;  /* 0x00000099520bc224 */ /* 0x002fe200078e020a */
[----:B------:R-:W-:Y:S04]  /*4630*/  BSSY B1, `(.L_x_157) ;  /* 0x0000006000017945 */ /* 0x000fe80003800000 */
[----:B------:R1:W-:Y:S01]  /*4640*/  @!P4 STG.E.U8 desc[UR36][R6.64+0x70], R11 ;  /* 0x0000700b0600c986 */ /* 0x0003e2000c101124 */
[----:B------:R-:W-:Y:S05]  /*4650*/  @P3 BRA `(.L_x_158) ;  /* 0x00000000000c3947 */ /* 0x000fea0003800000 */
[----:B------:R-:W1:Y:S02]  /*4660*/  LDG.E.U8 R164, desc[UR36][R8.64+0x71] ;  /* 0x0000712408a47981 */ /* 0x000e64000c1e1100 */
[----:B-1----:R-:W-:-:S05]  /*4670*/  PRMT R11, R164, 0x8880, RZ ;  /* 0x00008880a40b7816 */ /* 0x002fca00000000ff */
[----:B------:R-:W-:-:S07]  /*4680*/  IMAD R10, R11, R152, RZ ;  /* 0x000000980b0a7224 */ /* 0x000fce00078e02ff */
.L_x_158:
[----:B------:R-:W-:Y:S05]  /*4690*/  BSYNC B1 ;  /* 0x0000000000017941 */ /* 0x000fea0003800000 */
.L_x_157:
[----:B------:R-:W-:Y:S01]  /*46a0*/  @!P3 IMAD R83, R83, R153, R10 ;  /* 0x000000995353b224 */ /* 0x000fe200078e020a */
[----:B------:R-:W-:Y:S04]  /*46b0*/  BSSY B1, `(.L_x_159) ;  /* 0x0000006000017945 */ /* 0x000fe80003800000 */
[----:B------:R0:W-:Y:S01]  /*46c0*/  @!P3 STG.E.U8 desc[UR36][R6.64+0x71], R83 ;  /* 0x000071530600b986 */ /* 0x0001e2000c101124 */
[----:B------:R-:W-:Y:S05]  /*46d0*/  @P5 BRA `(.L_x_160) ;  /* 0x00000000000c5947 */ /* 0x000fea0003800000 */
[----:B------:R-:W1:Y:S02]  /*46e0*/  LDG.E.U8 R164, desc[UR36][R2.64+0x78] ;  /* 0x0000782402a47981 */ /* 0x000e64000c1e1100 */
[----:B-1----:R-:W-:-:S05]  /*46f0*/  PRMT R11, R164, 0x8880, RZ ;  /* 0x00008880a40b7816 */ /* 0x002fca00000000ff */
[----:B------:R-:W-:-:S07]  /*4700*/  IMAD R10, R11, R152, RZ ;  /* 0x000000980b0a7224 */ /* 0x000fce00078e02ff */
.L_x_160:
[----:B------:R-:W-:Y:S05]  /*4710*/  BSYNC B1 ;  /* 0x0000000000017941 */ /* 0x000fea0003800000 */
.L_x_159:
[----:B-1----:R-:W-:Y:S01]  /*4720*/  @!P5 IMAD R11, R84, R153, R10 ;  /* 0x00000099540bd224 */ /* 0x002fe200078e020a */
[----:B------:R-:W-:Y:S04]  /*4730*/  BSSY B1, `(.L_x_161) ;  /* 0x0000006000017945 */ /* 0x000fe80003800000 */
[----:B------:R1:W-:Y:S01]  /*4740*/  @!P5 STG.E.U8 desc[UR36][R4.64+0x78], R11 ;  /* 0x0000780b0400d986 */ /* 0x0003e2000c101124 */
[----:B------:R-:W-:Y:S05]  /*4750*/  @P2 BRA `(.L_x_162) ;  /* 0x00000000000c2947 */ /* 0x000fea0003800000 */
[----:B------:R-:W1:Y:S02]  /*4760*/  LDG.E.U8 R164, desc[UR36][R2.64+0x79] ;  /* 0x0000792402a47981 */ /* 0x000e64000c1e1100 */
[----:B-1----:R-:W-:-:S05]  /*4770*/  PRMT R11, R164, 0x8880, RZ ;  /* 0x00008880a40b7816 */ /* 0x002fca00000000ff */
[----:B------:R-:W-:-:S07]  /*4780*/  IMAD R10, R11, R152, RZ ;  /* 0x000000980b0a7224 */ /* 0x000fce00078e02ff */
.L_x_162:
[----:B------:R-:W-:Y:S05]  /*4790*/  BSYNC B1 ;  /* 0x0000000000017941 */ /* 0x000fea0003800000 */
.L_x_161:
        /* <DEDUP_REMOVED lines=11> */
.L_x_164:
[----:B------:R-:W-:Y:S05]  /*4850*/  BSYNC B1 ;  /* 0x0000000000017941 */ /* 0x000fea0003800000 */
.L_x_163:
[----:B-1----:R-:W-:Y:S01]  /*4860*/  @!P4 IMAD R11, R86, R153, R10 ;  /* 0x00000099560bc224 */ /* 0x002fe200078e020a */
[----:B------:R-:W-:Y:S04]  /*4870*/  BSSY B1, `(.L_x_165) ;  /* 0x0000006000017945 */ /* 0x000fe80003800000 */
[----:B------:R1:W-:Y:S01]  /*4880*/  @!P4 STG.E.U8 desc[UR36][R6.64+0x78], R11 ;  /* 0x0000780b0600c986 */ /* 0x0003e2000c101124 */
[----:B------:R-:W-:Y:S05]  /*4890*/  @P3 BRA `(.L_x_166) ;  /* 0x00000000000c3947 */ /* 0x000fea0003800000 */
[----:B------:R-:W1:Y:S02]  /*48a0*/  LDG.E.U8 R164, desc[UR36][R8.64+0x79] ;  /* 0x0000792408a47981 */ /* 0x000e64000c1e1100 */
[----:B-1----:R-:W-:-:S05]  /*48b0*/  PRMT R11, R164, 0x8880, RZ ;  /* 0x00008880a40b7816 */ /* 0x002fca00000000ff */
[----:B------:R-:W-:-:S07]  /*48c0*/  IMAD R10, R11, R152, RZ ;  /* 0x000000980b0a7224 */ /* 0x000fce00078e02ff */
.L_x_166:
[----:B------:R-:W-:Y:S05]  /*48d0*/  BSYNC B1 ;  /* 0x0000000000017941 */ /* 0x000fea0003800000 */
.L_x_165:
[----:B------:R-:W-:Y:S01]  /*48e0*/  @!P3 IMAD R87, R87, R153, R10 ;  /* 0x000000995757b224 */ /* 0x000fe200078e020a */
[----:B------:R-:W-:Y:S04]  /*48f0*/  BSSY B1, `(.L_x_167) ;  /* 0x0000006000017945 */ /* 0x000fe80003800000 */
[----:B------:R0:W-:Y:S01]  /*4900*/  @!P3 STG.E.U8 desc[UR36][R6.64+0x79], R87 ;  /* 0x000079570600b986 */ /* 0x0001e2000c101124 */
[----:B------:R-:W-:Y:S05]  /*4910*/  @P5 BRA `(.L_x_168) ;  /* 0x00000000000c5947 */ /* 0x000fea0003800000 */
[----:B------:R-:W1:Y:S02]  /*4920*/  LDG.E.U8 R164, desc[UR36][R2.64+0x80] ;  /* 0x0000802402a47981 */ /* 0x000e64000c1e1100 */
[----:B-1----:R-:W-:-:S05]  /*4930*/  PRMT R11, R164, 0x8880, RZ ;  /* 0x00008880a40b7816 */ /* 0x002fca00000000ff */
[----:B------:R-:W-:-:S07]  /*4940*/  IMAD R10, R11, R152, RZ ;  /* 0x000000980b0a7224 */ /* 0x000fce00078e02ff */
.L_x_168:
[----:B------:R-:W-:Y:S05]  /*4950*/  BSYNC B1 ;  /* 0x0000000000017941 */ /* 0x000fea0003800000 */
.L_x_167:
[----:B-1----:R-:W-:Y:S01]  /*4960*/  @!P5 IMAD R11, R88, R153, R10 ;  /* 0x00000099580bd224 */ /* 0x002fe200078e020a */
[----:B------:R-:W-:Y:S04]  /*4970*/  BSSY B1, `(.L_x_169) ;  /* 0x0000006000017945 */ /* 0x000fe80003800000 */
[----:B------:R1:W-:Y:S01]  /*4980*/  @!P5 STG.E.U8 desc[UR36][R4.64+0x80], R11 ;  /* 0x0000800b0400d986 */ /* 0x0003e2000c101124 */
[----:B------:R-:W-:Y:S05]  /*4990*/  @P2 BRA `(.L_x_170) ;  /* 0x00000000000c2947 */ /* 0x000fea0003800000 */
[----:B------:R-:W1:Y:S02]  /*49a0*/  LDG.E.U8 R164, desc[UR36][R2.64+0x81] ;  /* 0x0000812402a47981 */ /* 0x000e64000c1e1100 */
[----:B-1----:R-:W-:-:S05]  /*49b0*/  PRMT R11, R164, 0x8880, RZ ;  /* 0x00008880a40b7816 */ /* 0x002fca00000000ff */
[----:B------:R-:W-:-:S07]  /*49c0*/  IMAD R10, R11, R152, RZ ;  /* 0x000000980b0a7224 */ /* 0x000fce00078e02ff */
.L_x_170:
[----:B------:R-:W-:Y:S05]  /*49d0*/  BSYNC B1 ;  /* 0x0000000000017941 */ /* 0x000fea0003800000 */
.L_x_169:
        /* <DEDUP_REMOVED lines=11> */
.L_x_172:
[----:B------:R-:W-:Y:S05]  /*4a90*/  BSYNC B1 ;  /* 0x0000000000017941 */ /* 0x000fea0003800000 */
.L_x_171:
[----:B-1----:R-:W-:Y:S01]  /*4aa0*/  @!P4 IMAD R11, R90, R153, R10 ;  /* 0x000000995a0bc224 */ /* 0x002fe200078e020a */
[----:B------:R-:W-:Y:S04]  /*4ab0*/  BSSY B1, `(.L_x_173) ;  /* 0x0000006000017945 */ /* 0x000fe80003800000 */
[----:B------:R1:W-:Y:S01]  /*4ac0*/  @!P4 STG.E.U8 desc[UR36][R6.64+0x80], R11 ;  /* 0x0000800b0600c986 */ /* 0x0003e2000c101124 */
[----:B------:R-:W-:Y:S05]  /*4ad0*/  @P3 BRA `(.L_x_174) ;  /* 0x00000000000c3947 */ /* 0x000fea0003800000 */
[----:B------:R-:W1:Y:S02]  /*4ae0*/  LDG.E.U8 R164, desc[UR36][R8.64+0x81] ;  /* 0x0000812408a47981 */ /* 0x000e64000c1e1100 */
[----:B-1----:R-:W-:-:S05]  /*4af0*/  PRMT R11, R164, 0x8880, RZ ;  /* 0x00008880a40b7816 */ /* 0x002fca00000000ff */
[----:B------:R-:W-:-:S07]  /*4b00*/  IMAD R10, R11, R152, RZ ;  /* 0x000000980b0a7224 */ /* 0x000fce00078e02ff */
.L_x_174:
[----:B------:R-:W-:Y:S05]  /*4b10*/  BSYNC B1 ;  /* 0x0000000000017941 */ /* 0x000fea0003800000 */
.L_x_173:
[----:B------:R-:W-:Y:S01]  /*4b20*/  @!P3 IMAD R91, R91, R153, R10 ;  /* 0x000000995b5bb224 */ /* 0x000fe200078e020a */
[----:B------:R-:W-:Y:S04]  /*4b30*/  BSSY B1, `(.L_x_175) ;  /* 0x0000006000017945 */ /* 0x000fe80003800000 */
[----:B------:R0:W-:Y:S01]  /*4b40*/  @!P3 STG.E.U8 desc[UR36][R6.64+0x81], R91 ;  /* 0x0000815b0600b986 */ /* 0x0001e2000c101124 */
[----:B------:R-:W-:Y:S05]  /*4b50*/  @P5 BRA `(.L_x_176) ;  /* 0x00000000000c5947 */ /* 0x000fea0003800000 */
[----:B------:R-:W1:Y:S02]  /*4b60*/  LDG.E.U8 R164, desc[UR36][R2.64+0x88] ;  /* 0x0000882402a47981 */ /* 0x000e64000c1e1100 */
[----:B-1----:R-:W-:-:S05]  /*4b70*/  PRMT R11, R164, 0x8880, RZ ;  /* 0x00008880a40b7816 */ /* 0x002fca00000000ff */
[----:B------:R-:W-:-:S07]  /*4b80*/  IMAD R10, R11, R152, RZ ;  /* 0x000000980b0a7224 */ /* 0x000fce00078e02ff */
.L_x_176:
[----:B------:R-:W-:Y:S05]  /*4b90*/  BSYNC B1 ;  /* 0x0000000000017941 */ /* 0x000fea0003800000 */
.L_x_175:
[----:B-1----:R-:W-:Y:S01]  /*4ba0*/  @!P5 IMAD R11, R92, R153, R10 ;  /* 0x000000995c0bd224 */ /* 0x002fe200078e020a */
[----:B------:R-:W-:Y:S04]  /*4bb0*/  BSSY B1, `(.L_x_177) ;  /* 0x0000006000017945 */ /* 0x000fe80003800000 */
[----:B------:R1:W-:Y:S01]  /*4bc0*/  @!P5 STG.E.U8 desc[UR36][R4.64+0x88], R11 ;  /* 0x0000880b0400d986 */ /* 0x0003e2000c101124 */
[----:B------:R-:W-:Y:S05]  /*4bd0*/  @P2 BRA `(.L_x_178) ;  /* 0x00000000000c2947 */ /* 0x000fea0003800000 */
[----:B------:R-:W1:Y:S02]  /*4be0*/  LDG.E.U8 R164, desc[UR36][R2.64+0x89] ;  /* 0x0000892402a47981 */ /* 0x000e64000c1e1100 */
[----:B-1----:R-:W-:-:S05]  /*4bf0*/  PRMT R11, R164, 0x8880, RZ ;  /* 0x00008880a40b7816 */ /* 0x002fca00000000ff */
[----:B------:R-:W-:-:S07]  /*4c00*/  IMAD R10, R11, R152, RZ ;  /* 0x000000980b0a7224 */ /* 0x000fce00078e02ff */
.L_x_178:
[----:B------:R-:W-:Y:S05]  /*4c10*/  BSYNC B1 ;  /* 0x0000000000017941 */ /* 0x000fea0003800000 */
.L_x_177:
        /* <DEDUP_REMOVED lines=11> */
.L_x_180:
[----:B------:R-:W-:Y:S05]  /*4cd0*/  BSYNC B1 ;  /* 0x0000000000017941 */ /* 0x000fea0003800000 */
.L_x_179:
[----:B-1----:R-:W-:Y:S01]  /*4ce0*/  @!P4 IMAD R11, R94, R153, R10 ;  /* 0x000000995e0bc224 */ /* 0x002fe200078e020a */
[----:B------:R-:W-:Y:S04]  /*4cf0*/  BSSY B1, `(.L_x_181) ;  /* 0x0000006000017945 */ /* 0x000fe80003800000 */
[----:B------:R1:W-:Y:S01]  /*4d00*/  @!P4 STG.E.U8 desc[UR36][R6.64+0x88], R11 ;  /* 0x0000880b0600c986 */ /* 0x0003e2000c101124 */
[----:B------:R-:W-:Y:S05]  /*4d10*/  @P3 BRA `(.L_x_182) ;  /* 0x00000000000c3947 */ /* 0x000fea0003800000 */
[----:B------:R-:W1:Y:S02]  /*4d20*/  LDG.E.U8 R164, desc[UR36][R8.64+0x89] ;  /* 0x0000892408a47981 */ /* 0x000e64000c1e1100 */
[----:B-1----:R-:W-:-:S05]  /*4d30*/  PRMT R11, R164, 0x8880, RZ ;  /* 0x00008880a40b7816 */ /* 0x002fca00000000ff */
[----:B------:R-:W-:-:S07]  /*4d40*/  IMAD R10, R11, R152, RZ ;  /* 0x000000980b0a7224 */ /* 0x000fce00078e02ff */
.L_x_182:
[----:B------:R-:W-:Y:S05]  /*4d50*/  BSYNC B1 ;  /* 0x0000000000017941 */ /* 0x000fea0003800000 */
.L_x_181:
[----:B------:R-:W-:Y:S01]  /*4d60*/  @!P3 IMAD R95, R95, R153, R10 ;  /* 0x000000995f5fb224 */ /* 0x000fe200078e020a */
[----:B------:R-:W-:Y:S04]  /*4d70*/  BSSY B1, `(.L_x_183) ;  /* 0x0000006000017945 */ /* 0x000fe80003800000 */
[----:B------:R0:W-:Y:S01]  /*4d80*/  @!P3 STG.E.U8 desc[UR36][R6.64+0x89], R95 ;  /* 0x0000895f0600b986 */ /* 0x0001e2000c101124 */
[----:B------:R-:W-:Y:S05]  /*4d90*/  @P5 BRA `(.L_x_184) ;  /* 0x00000000000c5947 */ /* 0x000fea0003800000 */
[----:B------:R-:W1:Y:S02]  /*4da0*/  LDG.E.U8 R164, desc[UR36][R2.64+0x90] ;  /* 0x0000902402a47981 */ /* 0x000e64000c1e1100 */
[----:B-1----:R-:W-:-:S05]  /*4db0*/  PRMT R11, R164, 0x8880, RZ ;  /* 0x00008880a40b7816 */ /* 0x002fca00000000ff */
[----:B------:R-:W-:-:S07]  /*4dc0*/  IMAD R10, R11, R152, RZ ;  /* 0x000000980b0a7224 */ /* 0x000fce00078e02ff */
.L_x_184:
[----:B------:R-:W-:Y:S05]  /*4dd0*/  BSYNC B1 ;  /* 0x0000000000017941 */ /* 0x000fea0003800000 */
.L_x_183:
[----:B-1----:R-:W-:Y:S01]  /*4de0*/  @!P5 IMAD R11, R96, R153, R10 ;  /* 0x00000099600bd224 */ /* 0x002fe200078e020a */
[----:B------:R-:W-:Y:S04]  /*4df0*/  BSSY B1, `(.L_x_185) ;  /* 0x0000006000017945 */ /* 0x000fe80003800000 */
[----:B------:R1:W-:Y:S01]  /*4e00*/  @!P5 STG.E.U8 desc[UR36][R4.64+0x90], R11 ;  /* 0x0000900b0400d986 */ /* 0x0003e2000c101124 */
[----:B------:R-:W-:Y:S05]  /*4e10*/  @P2 BRA `(.L_x_186) ;  /* 0x00000000000c2947 */ /* 0x000fea0003800000 */
[----:B------:R-:W1:Y:S02]  /*4e20*/  LDG.E.U8 R164, desc[UR36][R2.64+0x91] ;  /* 0x0000912402a47981 */ /* 0x000e64000c1e1100 */
[----:B-1----:R-:W-:-:S05]  /*4e30*/  PRMT R11, R164, 0x8880, RZ ;  /* 0x00008880a40b7816 */ /* 0x002fca00000000ff */
[----:B------:R-:W-:-:S07]  /*4e40*/  IMAD R10, R11, R152, RZ ;  /* 0x000000980b0a7224 */ /* 0x000fce00078e02ff */
.L_x_186:
[----:B------:R-:W-:Y:S05]  /*4e50*/  BSYNC B1 ;  /* 0x0000000000017941 */ /* 0x000fea0003800000 */
.L_x_185:
        /* <DEDUP_REMOVED lines=11> */
.L_x_188:
[----:B------:R-:W-:Y:S05]  /*4f10*/  BSYNC B1 ;  /* 0x0000000000017941 */ /* 0x000fea0003800000 */
.L_x_187:
[----:B-1----:R-:W-:Y:S01]  /*4f20*/  @!P4 IMAD R11, R98, R153, R10 ;  /* 0x00000099620bc224 */ /* 0x002fe200078e020a */
[----:B------:R-:W-:Y:S04]  /*4f30*/  BSSY B1, `(.L_x_189) ;  /* 0x0000006000017945 */ /* 0x000fe80003800000 */
[----:B------:R1:W-:Y:S01]  /*4f40*/  @!P4 STG.E.U8 desc[UR36][R6.64+0x90], R11 ;  /* 0x0000900b0600c986 */ /* 0x0003e2000c101124 */
[----:B------:R-:W-:Y:S05]  /*4f50*/  @P3 BRA `(.L_x_190) ;  /* 0x00000000000c3947 */ /* 0x000fea0003800000 */
[----:B------:R-:W1:Y:S02]  /*4f60*/  LDG.E.U8 R164, desc[UR36][R8.64+0x91] ;  /* 0x0000912408a47981 */ /* 0x000e64000c1e1100 */
[----:B-1----:R-:W-:-:S05]  /*4f70*/  PRMT R11, R164, 0x8880, RZ ;  /* 0x00008880a40b7816 */ /* 0x002fca00000000ff */
[----:B------:R-:W-:-:S07]  /*4f80*/  IMAD R10, R11, R152, RZ ;  /* 0x000000980b0a7224 */ /* 0x000fce00078e02ff */
.L_x_190:
[----:B------:R-:W-:Y:S05]  /*4f90*/  BSYNC B1 ;  /* 0x0000000000017941 */ /* 0x000fea0003800000 */
.L_x_189:
[----:B------:R-:W-:Y:S01]  /*4fa0*/  @!P3 IMAD R99, R99, R153, R10 ;  /* 0x000000996363b224 */ /* 0x000fe200078e020a */
[----:B------:R-:W-:Y:S04]  /*4fb0*/  BSSY B1, `(.L_x_191) ;  /* 0x0000006000017945 */ /* 0x000fe80003800000 */
[----:B------:R0:W-:Y:S01]  /*4fc0*/  @!P3 STG.E.U8 desc[UR36][R6.64+0x91], R99 ;  /* 0x000091630600b986 */ /* 0x0001e2000c101124 */
[----:B------:R-:W-:Y:S05]  /*4fd0*/  @P5 BRA `(.L_x_192) ;  /* 0x00000000000c5947 */ /* 0x000fea0003800000 */
[----:B------:R-:W1:Y:S02]  /*4fe0*/  LDG.E.U8 R164, desc[UR36][R2.64+0x98] ;  /* 0x0000982402a47981 */ /* 0x000e64000c1e1100 */
[----:B-1----:R-:W-:-:S05]  /*4ff0*/  PRMT R11, R164, 0x8880, RZ ;  /* 0x00008880a40b7816 */ /* 0x002fca00000000ff */
[----:B------:R-:W-:-:S07]  /*5000*/  IMAD R10, R11, R152, RZ ;  /* 0x000000980b0a7224 */ /* 0x000fce00078e02ff */
.L_x_192:
[----:B------:R-:W-:Y:S05]  /*5010*/  BSYNC B1 ;  /* 0x0000000000017941 */ /* 0x000fea0003800000 */
.L_x_191:
[----:B-1----:R-:W-:Y:S01]  /*5020*/  @!P5 IMAD R11, R100, R153, R10 ;  /* 0x00000099640bd224 */ /* 0x002fe200078e020a */
[----:B------:R-:W-:Y:S04]  /*5030*/  BSSY B1, `(.L_x_193) ;  /* 0x0000006000017945 */ /* 0x000fe80003800000 */
[----:B------:R1:W-:Y:S01]  /*5040*/  @!P5 STG.E.U8 desc[UR36][R4.64+0x98], R11 ;  /* 0x0000980b0400d986 */ /* 0x0003e2000c101124 */
[----:B------:R-:W-:Y:S05]  /*5050*/  @P2 BRA `(.L_x_194) ;  /* 0x00000000000c2947 */ /* 0x000fea0003800000 */
[----:B------:R-:W1:Y:S02]  /*5060*/  LDG.E.U8 R164, desc[UR36][R2.64+0x99] ;  /* 0x0000992402a47981 */ /* 0x000e64000c1e1100 */
[----:B-1----:R-:W-:-:S05]  /*5070*/  PRMT R11, R164, 0x8880, RZ ;  /* 0x00008880a40b7816 */ /* 0x002fca00000000ff */
[----:B------:R-:W-:-:S07]  /*5080*/  IMAD R10, R11, R152, RZ ;  /* 0x000000980b0a7224 */ /* 0x000fce00078e02ff */
.L_x_194:
[----:B------:R-:W-:Y:S05]  /*5090*/  BSYNC B1 ;  /* 0x0000000000017941 */ /* 0x000fea0003800000 */
.L_x_193:
        /* <DEDUP_REMOVED lines=11> */
.L_x_196:
[----:B------:R-:W-:Y:S05]  /*5150*/  BSYNC B1 ;  /* 0x0000000000017941 */ /* 0x000fea0003800000 */
.L_x_195:
[----:B-1----:R-:W-:Y:S01]  /*5160*/  @!P4 IMAD R11, R102, R153, R10 ;  /* 0x00000099660bc224 */ /* 0x002fe200078e020a */
[----:B------:R-:W-:Y:S04]  /*5170*/  BSSY B1, `(.L_x_197) ;  /* 0x0000006000017945 */ /* 0x000fe80003800000 */
[----:B------:R1:W-:Y:S01]  /*5180*/  @!P4 STG.E.U8 desc[UR36][R6.64+0x98], R11 ;  /* 0x0000980b0600c986 */ /* 0x0003e2000c101124 */
[----:B------:R-:W-:Y:S05]  /*5190*/  @P3 BRA `(.L_x_198) ;  /* 0x00000000000c3947 */ /* 0x000fea0003800000 */
[----:B------:R-:W1:Y:S02]  /*51a0*/  LDG.E.U8 R164, desc[UR36][R8.64+0x99] ;  /* 0x0000992408a47981 */ /* 0x000e64000c1e1100 */
[----:B-1----:R-:W-:-:S05]  /*51b0*/  PRMT R11, R164, 0x8880, RZ ;  /* 0x00008880a40b7816 */ /* 0x002fca00000000ff */
[----:B------:R-:W-:-:S07]  /*51c0*/  IMAD R10, R11, R152, RZ ;  /* 0x000000980b0a7224 */ /* 0x000fce00078e02ff */
.L_x_198:
[----:B------:R-:W-:Y:S05]  /*51d0*/  BSYNC B1 ;  /* 0x0000000000017941 */ /* 0x000fea0003800000 */
.L_x_197:
[----:B------:R-:W-:Y:S01]  /*51e0*/  @!P3 IMAD R103, R103, R153, R10 ;  /* 0x000000996767b224 */ /* 0x000fe200078e020a */
[----:B------:R-:W-:Y:S04]  /*51f0*/  BSSY B1, `(.L_x_199) ;  /* 0x0000006000017945 */ /* 0x000fe80003800000 */
[----:B------:R0:W-:Y:S01]  /*5200*/  @!P3 STG.E.U8 desc[UR36][R6.64+0x99], R103 ;  /* 0x000099670600b986 */ /* 0x0001e2000c101124 */
[----:B------:R-:W-:Y:S05]  /*5210*/  @P5 BRA `(.L_x_200) ;  /* 0x00000000000c5947 */ /* 0x000fea0003800000 */
[----:B------:R-:W1:Y:S02]  /*5220*/  LDG.E.U8 R164, desc[UR36][R2.64+0xa0] ;  /* 0x0000a02402a47981 */ /* 0x000e64000c1e1100 */
[----:B-1----:R-:W-:-:S05]  /*5230*/  PRMT R11, R164, 0x8880, RZ ;  /* 0x00008880a40b7816 */ /* 0x002fca00000000ff */
[----:B------:R-:W-:-:S07]  /*5240*/  IMAD R10, R11, R152, RZ ;  /* 0x000000980b0a7224 */ /* 0x000fce00078e02ff */
.L_x_200:
[----:B------:R-:W-:Y:S05]  /*5250*/  BSYNC B1 ;  /* 0x0000000000017941 */ /* 0x000fea0003800000 */
.L_x_199:
[----:B-1----:R-:W-:Y:S01]  /*5260*/  @!P5 IMAD R11, R104, R153, R10 ;  /* 0x00000099680bd224 */ /* 0x002fe200078e020a */
[----:B------:R-:W-:Y:S04]  /*5270*/  BSSY B1, `(.L_x_201) ;  /* 0x0000006000017945 */ /* 0x000fe80003800000 */
[----:B------:R1:W-:Y:S01]  /*5280*/  @!P5 STG.E.U8 desc[UR36][R4.64+0xa0], R11 ;  /* 0x0000a00b0400d986 */ /* 0x0003e2000c101124 */
[----:B------:R-:W-:Y:S05]  /*5290*/  @P2 BRA `(.L_x_202) ;  /* 0x00000000000c2947 */ /* 0x000fea0003800000 */
[----:B------:R-:W1:Y:S02]  /*52a0*/  LDG.E.U8 R164, desc[UR36][R2.64+0xa1] ;  /* 0x0000a12402a47981 */ /* 0x000e64000c1e1100 */
[----:B-1----:R-:W-:-:S05]  /*52b0*/  PRMT R11, R164, 0x8880, RZ ;  /* 0x00008880a40b7816 */ /* 0x002fca00000000ff */
[----:B------:R-:W-:-:S07]  /*52c0*/  IMAD R10, R11, R152, RZ ;  /* 0x000000980b0a7224 */ /* 0x000fce00078e02ff */
.L_x_202:
[----:B------:R-:W-:Y:S05]  /*52d0*/  BSYNC B1 ;  /* 0x0000000000017941 */ /* 0x000fea0003800000 */
.L_x_201:
        /* <DEDUP_REMOVED lines=11> */
.L_x_204:
[----:B------:R-:W-:Y:S05]  /*5390*/  BSYNC B1 ;  /* 0x0000000000017941 */ /* 0x000fea0003800000 */
.L_x_203:
[----:B-1----:R-:W-:Y:S01]  /*53a0*/  @!P4 IMAD R11, R106, R153, R10 ;  /* 0x000000996a0bc224 */ /* 0x002fe200078e020a */
[----:B------:R-:W-:Y:S04]  /*53b0*/  BSSY B1, `(.L_x_205) ;  /* 0x0000006000017945 */ /* 0x000fe80003800000 */
[----:B------:R1:W-:Y:S01]  /*53c0*/  @!P4 STG.E.U8 desc[UR36][R6.64+0xa0], R11 ;  /* 0x0000a00b0600c986 */ /* 0x0003e2000c101124 */
[----:B------:R-:W-:Y:S05]  /*53d0*/  @P3 BRA `(.L_x_206) ;  /* 0x00000000000c3947 */ /* 0x000fea0003800000 */
[----:B------:R-:W1:Y:S02]  /*53e0*/  LDG.E.U8 R164, desc[UR36][R8.64+0xa1] ;  /* 0x0000a12408a47981 */ /* 0x000e64000c1e1100 */
[----:B-1----:R-:W-:-:S05]  /*53f0*/  PRMT R11, R164, 0x8880, RZ ;  /* 0x00008880a40b7816 */ /* 0x002fca00000000ff */
[----:B------:R-:W-:-:S07]  /*5400*/  IMAD R10, R11, R152, RZ ;  /* 0x000000980b0a7224 */ /* 0x000fce00078e02ff */
.L_x_206:
[----:B------:R-:W-:Y:S05]  /*5410*/  BSYNC B1 ;  /* 0x0000000000017941 */ /* 0x000fea0003800000 */
.L_x_205:
[----:B------:R-:W-:Y:S01]  /*5420*/  @!P3 IMAD R107, R107, R153, R10 ;  /* 0x000000996b6bb224 */ /* 0x000fe200078e020a */
[----:B------:R-:W-:Y:S04]  /*5430*/  BSSY B1, `(.L_x_207) ;  /* 0x0000006000017945 */ /* 0x000fe80003800000 */
[----:B------:R0:W-:Y:S01]  /*5440*/  @!P3 STG.E.U8 desc[UR36][R6.64+0xa1], R107 ;  /* 0x0000a16b0600b986 */ /* 0x0001e2000c101124 */
[----:B------:R-:W-:Y:S05]  /*5450*/  @P5 BRA `(.L_x_208) ;  /* 0x00000000000c5947 */ /* 0x000fea0003800000 */
[----:B------:R-:W1:Y:S02]  /*5460*/  LDG.E.U8 R164, desc[UR36][R2.64+0xa8] ;  /* 0x0000a82402a47981 */ /* 0x000e64000c1e1100 */
[----:B-1----:R-:W-:-:S05]  /*5470*/  PRMT R11, R164, 0x8880, RZ ;  /* 0x00008880a40b7816 */ /* 0x002fca00000000ff */
[----:B------:R-:W-:-:S07]  /*5480*/  IMAD R10, R11, R152, RZ ;  /* 0x000000980b0a7224 */ /* 0x000fce00078e02ff */
.L_x_208:
[----:B------:R-:W-:Y:S05]  /*5490*/  BSYNC B1 ;  /* 0x0000000000017941 */ /* 0x000fea0003800000 */
.L_x_207:
[----:B-1----:R-:W-:Y:S01]  /*54a0*/  @!P5 IMAD R11, R108, R153, R10 ;  /* 0x000000996c0bd224 */ /* 0x002fe200078e020a */
[----:B------:R-:W-:Y:S04]  /*54b0*/  BSSY B1, `(.L_x_209) ;  /* 0x0000006000017945 */ /* 0x000fe80003800000 */
[----:B------:R1:W-:Y:S01]  /*54c0*/  @!P5 STG.E.U8 desc[UR36][R4.64+0xa8], R11 ;  /* 0x0000a80b0400d986 */ /* 0x0003e2000c101124 */
[----:B------:R-:W-:Y:S05]  /*54d0*/  @P2 BRA `(.L_x_210) ;  /* 0x00000000000c2947 */ /* 0x000fea0003800000 */
[----:B------:R-:W1:Y:S02]  /*54e0*/  LDG.E.U8 R164, desc[UR36][R2.64+0xa9] ;  /* 0x0000a92402a47981 */ /* 0x000e64000c1e1100 */
[----:B-1----:R-:W-:-:S05]  /*54f0*/  PRMT R11, R164, 0x8880, RZ ;  /* 0x00008880a40b7816 */ /* 0x002fca00000000ff */
[----:B------:R-:W-:-:S07]  /*5500*/  IMAD R10, R11, R152, RZ ;  /* 0x000000980b0a7224 */ /* 0x000fce00078e02ff */
.L_x_210:
[----:B------:R-:W-:Y:S05]  /*5510*/  BSYNC B1 ;  /* 0x0000000000017941 */ /* 0x000fea0003800000 */
.L_x_209:
        /* <DEDUP_REMOVED lines=11> */
.L_x_212:
[----:B------:R-:W-:Y:S05]  /*55d0*/  BSYNC B1 ;  /* 0x0000000000017941 */ /* 0x000fea0003800000 */
.L_x_211:
[----:B-1----:R-:W-:Y:S01]  /*55e0*/  @!P4 IMAD R11, R110, R153, R10 ;  /* 0x000000996e0bc224 */ /* 0x002fe200078e020a */
[----:B------:R-:W-:Y:S04]  /*55f0*/  BSSY B1, `(.L_x_213) ;  /* 0x0000006000017945 */ /* 0x000fe80003800000 */
[----:B------:R1:W-:Y:S01]  /*5600*/  @!P4 STG.E.U8 desc[UR36][R6.64+0xa8], R11 ;  /* 0x0000a80b0600c986 */ /* 0x0003e2000c101124 */
[----:B------:R-:W-:Y:S05]  /*5610*/  @P3 BRA `(.L_x_214) ;  /* 0x00000000000c3947 */ /* 0x000fea0003800000 */
[----:B------:R-:W1:Y:S02]  /*5620*/  LDG.E.U8 R164, desc[UR36][R8.64+0xa9] ;  /* 0x0000a92408a47981 */ /* 0x000e64000c1e1100 */
[----:B-1----:R-:W-:-:S05]  /*5630*/  PRMT R11, R164, 0x8880, RZ ;  /* 0x00008880a40b7816 */ /* 0x002fca00000000ff */
[----:B------:R-:W-:-:S07]  /*5640*/  IMAD R10, R11, R152, RZ ;  /* 0x000000980b0a7224 */ /* 0x000fce00078e02ff */
.L_x_214:
[----:B------:R-:W-:Y:S05]  /*5650*/  BSYNC B1 ;  /* 0x0000000000017941 */ /* 0x000fea0003800000 */
.L_x_213:
[----:B------:R-:W-:Y:S01]  /*5660*/  @!P3 IMAD R111, R111, R153, R10 ;  /* 0x000000996f6fb224 */ /* 0x000fe200078e020a */
[----:B------:R-:W-:Y:S04]  /*5670*/  BSSY B1, `(.L_x_215) ;  /* 0x0000006000017945 */ /* 0x000fe80003800000 */
[----:B------:R0:W-:Y:S01]  /*5680*/  @!P3 STG.E.U8 desc[UR36][R6.64+0xa9], R111 ;  /* 0x0000a96f0600b986 */ /* 0x0001e2000c101124 */
[----:B------:R-:W-:Y:S05]  /*5690*/  @P5 BRA `(.L_x_216) ;  /* 0x00000000000c5947 */ /* 0x000fea0003800000 */
[----:B------:R-:W1:Y:S02]  /*56a0*/  LDG.E.U8 R164, desc[UR36][R2.64+0xb0] ;  /* 0x0000b02402a47981 */ /* 0x000e64000c1e1100 */
[----:B-1----:R-:W-:-:S05]  /*56b0*/  PRMT R11, R164, 0x8880, RZ ;  /* 0x00008880a40b7816 */ /* 0x002fca00000000ff */
[----:B------:R-:W-:-:S07]  /*56c0*/  IMAD R10, R11, R152, RZ ;  /* 0x000000980b0a7224 */ /* 0x000fce00078e02ff */
.L_x_216:
[----:B------:R-:W-:Y:S05]  /*56d0*/  BSYNC B1 ;  /* 0x0000000000017941 */ /* 0x000fea0003800000 */
.L_x_215:
[----:B-1----:R-:W-:Y:S01]  /*56e0*/  @!P5 IMAD R11, R112, R153, R10 ;  /* 0x00000099700bd224 */ /* 0x002fe200078e020a */
[----:B------:R-:W-:Y:S04]  /*56f0*/  BSSY B1, `(.L_x_217) ;  /* 0x0000006000017945 */ /* 0x000fe80003800000 */
[----:B------:R1:W-:Y:S01]  /*5700*/  @!P5 STG.E.U8 desc[UR36][R4.64+0xb0], R11 ;  /* 0x0000b00b0400d986 */ /* 0x0003e2000c101124 */
[----:B------:R-:W-:Y:S05]  /*5710*/  @P2 BRA `(.L_x_218) ;  /* 0x00000000000c2947 */ /* 0x000fea0003800000 */
[----:B------:R-:W1:Y:S02]  /*5720*/  LDG.E.U8 R164, desc[UR36][R2.64+0xb1] ;  /* 0x0000b12402a47981 */ /* 0x000e64000c1e1100 */
[----:B-1----:R-:W-:-:S05]  /*5730*/  PRMT R11, R164, 0x8880, RZ ;  /* 0x00008880a40b7816 */ /* 0x002fca00000000ff */
[----:B------:R-:W-:-:S07]  /*5740*/  IMAD R10, R11, R152, RZ ;  /* 0x000000980b0a7224 */ /* 0x000fce00078e02ff */
.L_x_218:
[----:B------:R-:W-:Y:S05]  /*5750*/  BSYNC B1 ;  /* 0x0000000000017941 */ /* 0x000fea0003800000 */
.L_x_217:
        /* <DEDUP_REMOVED lines=11> */
.L_x_220:
[----:B------:R-:W-:Y:S05]  /*5810*/  BSYNC B1 ;  /* 0x0000000000017941 */ /* 0x000fea0003800000 */
.L_x_219:
[----:B-1----:R-:W-:Y:S01]  /*5820*/  @!P4 IMAD R11, R114, R153, R10 ;  /* 0x00000099720bc224 */ /* 0x002fe200078e020a */
[----:B------:R-:W-:Y:S04]  /*5830*/  BSSY B1, `(.L_x_221) ;  /* 0x0000006000017945 */ /* 0x000fe80003800000 */
[----:B------:R1:W-:Y:S01]  /*5840*/  @!P4 STG.E.U8 desc[UR36][R6.64+0xb0], R11 ;  /* 0x0000b00b0600c986 */ /* 0x0003e2000c101124 */
[----:B------:R-:W-:Y:S05]  /*5850*/  @P3 BRA `(.L_x_222) ;  /* 0x00000000000c3947 */ /* 0x000fea0003800000 */
[----:B------:R-:W1:Y:S02]  /*5860*/  LDG.E.U8 R164, desc[UR36][R8.64+0xb1] ;  /* 0x0000b12408a47981 */ /* 0x000e64000c1e1100 */
[----:B-1----:R-:W-:-:S05]  /*5870*/  PRMT R11, R164, 0x8880, RZ ;  /* 0x00008880a40b7816 */ /* 0x002fca00000000ff */
[----:B------:R-:W-:-:S07]  /*5880*/  IMAD R10, R11, R152, RZ ;  /* 0x000000980b0a7224 */ /* 0x000fce00078e02ff */
.L_x_222:
[----:B------:R-:W-:Y:S05]  /*5890*/  BSYNC B1 ;  /* 0x0000000000017941 */ /* 0x000fea0003800000 */
.L_x_221:
[----:B------:R-:W-:Y:S01]  /*58a0*/  @!P3 IMAD R115, R115, R153, R10 ;  /* 0x000000997373b224 */ /* 0x000fe200078e020a */
[----:B------:R-:W-:Y:S04]  /*58b0*/  BSSY B1, `(.L_x_223) ;  /* 0x0000006000017945 */ /* 0x000fe80003800000 */
[----:B------:R0:W-:Y:S01]  /*58c0*/  @!P3 STG.E.U8 desc[UR36][R6.64+0xb1], R115 ;  /* 0x0000b1730600b986 */ /* 0x0001e2000c101124 */
[----:B------:R-:W-:Y:S05]  /*58d0*/  @P5 BRA `(.L_x_224) ;  /* 0x00000000000c5947 */ /* 0x000fea0003800000 */
[----:B------:R-:W1:Y:S02]  /*58e0*/  LDG.E.U8 R164, desc[UR36][R2.64+0xb8] ;  /* 0x0000b82402a47981 */ /* 0x000e64000c1e1100 */
[----:B-1----:R-:W-:-:S05]  /*58f0*/  PRMT R11, R164, 0x8880, RZ ;  /* 0x00008880a40b7816 */ /* 0x002fca00000000ff */
[----:B------:R-:W-:-:S07]  /*5900*/  IMAD R10, R11, R152, RZ ;  /* 0x000000980b0a7224 */ /* 0x000fce00078e02ff */
.L_x_224:
[----:B------:R-:W-:Y:S05]  /*5910*/  BSYNC B1 ;  /* 0x0000000000017941 */ /* 0x000fea0003800000 */
.L_x_223:
[----:B-1----:R-:W-:Y:S01]  /*5920*/  @!P5 IMAD R11, R116, R153, R10 ;  /* 0x00000099740bd224 */ /* 0x002fe200078e020a */
[----:B------:R-:W-:Y:S04]  /*5930*/  BSSY B1, `(.L_x_225) ;  /* 0x0000006000017945 */ /* 0x000fe80003800000 */
[----:B------:R1:W-:Y:S01]  /*5940*/  @!P5 STG.E.U8 desc[UR36][R4.64+0xb8], R11 ;  /* 0x0000b80b0400d986 */ /* 0x0003e2000c101124 */
[----:B------:R-:W-:Y:S05]  /*5950*/  @P2 BRA `(.L_x_226) ;  /* 0x00000000000c2947 */ /* 0x000fea0003800000 */
[----:B------:R-:W1:Y:S02]  /*5960*/  LDG.E.U8 R164, desc[UR36][R2.64+0xb9] ;  /* 0x0000b92402a47981 */ /* 0x000e64000c1e1100 */
[----:B-1----:R-:W-:-:S05]  /*5970*/  PRMT R11, R164, 0x8880, RZ ;  /* 0x00008880a40b7816 */ /* 0x002fca00000000ff */
[----:B------:R-:W-:-:S07]  /*5980*/  IMAD R10, R11, R152, RZ ;  /* 0x000000980b0a7224 */ /* 0x000fce00078e02ff */
.L_x_226:
[----:B------:R-:W-:Y:S05]  /*5990*/  BSYNC B1 ;  /* 0x0000000000017941 */ /* 0x000fea0003800000 */
.L_x_225:
        /* <DEDUP_REMOVED lines=11> */
.L_x_228:
[----:B------:R-:W-:Y:S05]  /*5a50*/  BSYNC B1 ;  /* 0x0000000000017941 */ /* 0x000fea0003800000 */
.L_x_227:
[----:B-1----:R-:W-:Y:S01]  /*5a60*/  @!P4 IMAD R11, R118, R153, R10 ;  /* 0x00000099760bc224 */ /* 0x002fe200078e020a */
[----:B------:R-:W-:Y:S04]  /*5a70*/  BSSY B1, `(.L_x_229) ;  /* 0x0000006000017945 */ /* 0x000fe80003800000 */
[----:B------:R1:W-:Y:S01]  /*5a80*/  @!P4 STG.E.U8 desc[UR36][R6.64+0xb8], R11 ;  /* 0x0000b80b0600c986 */ /* 0x0003e2000c101124 */
[----:B------:R-:W-:Y:S05]  /*5a90*/  @P3 BRA `(.L_x_230) ;  /* 0x00000000000c3947 */ /* 0x000fea0003800000 */
[----:B------:R-:W1:Y:S02]  /*5aa0*/  LDG.E.U8 R164, desc[UR36][R8.64+0xb9] ;  /* 0x0000b92408a47981 */ /* 0x000e64000c1e1100 */
[----:B-1----:R-:W-:-:S05]  /*5ab0*/  PRMT R11, R164, 0x8880, RZ ;  /* 0x00008880a40b7816 */ /* 0x002fca00000000ff */
[----:B------:R-:W-:-:S07]  /*5ac0*/  IMAD R10, R11, R152, RZ ;  /* 0x000000980b0a7224 */ /* 0x000fce00078e02ff */
.L_x_230:
[----:B------:R-:W-:Y:S05]  /*5ad0*/  BSYNC B1 ;  /* 0x0000000000017941 */ /* 0x000fea0003800000 */
.L_x_229:
[----:B------:R-:W-:Y:S01]  /*5ae0*/  @!P3 IMAD R119, R119, R153, R10 ;  /* 0x000000997777b224 */ /* 0x000fe200078e020a */
[----:B------:R-:W-:Y:S04]  /*5af0*/  BSSY B1, `(.L_x_231) ;  /* 0x0000006000017945 */ /* 0x000fe80003800000 */
[----:B------:R0:W-:Y:S01]  /*5b00*/  @!P3 STG.E.U8 desc[UR36][R6.64+0xb9], R119 ;  /* 0x0000b9770600b986 */ /* 0x0001e2000c101124 */
[----:B------:R-:W-:Y:S05]  /*5b10*/  @P5 BRA `(.L_x_232) ;  /* 0x00000000000c5947 */ /* 0x000fea0003800000 */
[----:B------:R-:W1:Y:S02]  /*5b20*/  LDG.E.U8 R164, desc[UR36][R2.64+0xc0] ;  /* 0x0000c02402a47981 */ /* 0x000e64000c1e1100 */
[----:B-1----:R-:W-:-:S05]  /*5b30*/  PRMT R11, R164, 0x8880, RZ ;  /* 0x00008880a40b7816 */ /* 0x002fca00000000ff */
[----:B------:R-:W-:-:S07]  /*5b40*/  IMAD R10, R11, R152, RZ ;  /* 0x000000980b0a7224 */ /* 0x000fce00078e02ff */
.L_x_232:
[----:B------:R-:W-:Y:S05]  /*5b50*/  BSYNC B1 ;  /* 0x0000000000017941 */ /* 0x000fea0003800000 */
.L_x_231:
[----:B-1----:R-:W-:Y:S01]  /*5b60*/  @!P5 IMAD R11, R120, R153, R10 ;  /* 0x00000099780bd224 */ /* 0x002fe200078e020a */
[----:B------:R-:W-:Y:S04]  /*5b70*/  BSSY B1, `(.L_x_233) ;  /* 0x0000006000017945 */ /* 0x000fe80003800000 */
[----:B------:R1:W-:Y:S01]  /*5b80*/  @!P5 STG.E.U8 desc[UR36][R4.64+0xc0], R11 ;  /* 0x0000c00b0400d986 */ /* 0x0003e2000c101124 */
[----:B------:R-:W-:Y:S05]  /*5b90*/  @P2 BRA `(.L_x_234) ;  /* 0x00000000000c2947 */ /* 0x000fea0003800000 */
[----:B------:R-:W1:Y:S02]  /*5ba0*/  LDG.E.U8 R164, desc[UR36][R2.64+0xc1] ;  /* 0x0000c12402a47981 */ /* 0x000e64000c1e1100 */
[----:B-1----:R-:W-:-:S05]  /*5bb0*/  PRMT R11, R164, 0x8880, RZ ;  /* 0x00008880a40b7816 */ /* 0x002fca00000000ff */
[----:B------:R-:W-:-:S07]  /*5bc0*/  IMAD R10, R11, R152, RZ ;  /* 0x000000980b0a7224 */ /* 0x000fce00078e02ff */
.L_x_234:
[----:B------:R-:W-:Y:S05]  /*5bd0*/  BSYNC B1 ;  /* 0x0000000000017941 */ /* 0x000fea0003800000 */
.L_x_233:
        /* <DEDUP_REMOVED lines=11> */
.L_x_236:
[----:B------:R-:W-:Y:S05]  /*5c90*/  BSYNC B1 ;  /* 0x0000000000017941 */ /* 0x000fea0003800000 */
.L_x_235:
[----:B-1----:R-:W-:Y:S01]  /*5ca0*/  @!P4 IMAD R11, R122, R153, R10 ;  /* 0x000000997a0bc224 */ /* 0x002fe200078e020a */
[----:B------:R-:W-:Y:S04]  /*5cb0*/  BSSY B1, `(.L_x_237) ;  /* 0x0000006000017945 */ /* 0x000fe80003800000 */
[----:B------:R1:W-:Y:S01]  /*5cc0*/  @!P4 STG.E.U8 desc[UR36][R6.64+0xc0], R11 ;  /* 0x0000c00b0600c986 */ /* 0x0003e2000c101124 */
[----:B------:R-:W-:Y:S05]  /*5cd0*/  @P3 BRA `(.L_x_238) ;  /* 0x00000000000c3947 */ /* 0x000fea0003800000 */
[----:B------:R-:W1:Y:S02]  /*5ce0*/  LDG.E.U8 R164, desc[UR36][R8.64+0xc1] ;  /* 0x0000c12408a47981 */ /* 0x000e64000c1e1100 */
[----:B-1----:R-:W-:-:S05]  /*5cf0*/  PRMT R11, R164, 0x8880, RZ ;  /* 0x00008880a40b7816 */ /* 0x002fca00000000ff */
[----:B------:R-:W-:-:S07]  /*5d00*/  IMAD R10, R11, R152, RZ ;  /* 0x000000980b0a7224 */ /* 0x000fce00078e02ff */
.L_x_238:
[----:B------:R-:W-:Y:S05]  /*5d10*/  BSYNC B1 ;  /* 0x0000000000017941 */ /* 0x000fea0003800000 */
.L_x_237:
[----:B------:R-:W-:Y:S01]  /*5d20*/  @!P3 IMAD R123, R123, R153, R10 ;  /* 0x000000997b7bb224 */ /* 0x000fe200078e020a */
[----:B------:R-:W-:Y:S04]  /*5d30*/  BSSY B1, `(.L_x_239) ;  /* 0x0000006000017945 */ /* 0x000fe80003800000 */
[----:B------:R0:W-:Y:S01]  /*5d40*/  @!P3 STG.E.U8 desc[UR36][R6.64+0xc1], R123 ;  /* 0x0000c17b0600b986 */ /* 0x0001e2000c101124 */
[----:B------:R-:W-:Y:S05]  /*5d50*/  @P5 BRA `(.L_x_240) ;  /* 0x00000000000c5947 */ /* 0x000fea0003800000 */
[----:B------:R-:W1:Y:S02]  /*5d60*/  LDG.E.U8 R164, desc[UR36][R2.64+0xc8] ;  /* 0x0000c82402a47981 */ /* 0x000e64000c1e1100 */
[----:B-1----:R-:W-:-:S05]  /*5d70*/  PRMT R11, R164, 0x8880, RZ ;  /* 0x00008880a40b7816 */ /* 0x002fca00000000ff */
[----:B------:R-:W-:-:S07]  /*5d80*/  IMAD R10, R11, R152, RZ ;  /* 0x000000980b0a7224 */ /* 0x000fce00078e02ff */
.L_x_240:
[----:B------:R-:W-:Y:S05]  /*5d90*/  BSYNC B1 ;  /* 0x0000000000017941 */ /* 0x000fea0003800000 */
.L_x_239:
[----:B-1----:R-:W-:Y:S01]  /*5da0*/  @!P5 IMAD R11, R124, R153, R10 ;  /* 0x000000997c0bd224 */ /* 0x002fe200078e020a */
[----:B------:R-:W-:Y:S04]  /*5db0*/  BSSY B1, `(.L_x_241) ;  /* 0x0000006000017945 */ /* 0x000fe80003800000 */
[----:B------:R1:W-:Y:S01]  /*5dc0*/  @!P5 STG.E.U8 desc[UR36][R4.64+0xc8], R11 ;  /* 0x0000c80b0400d986 */ /* 0x0003e2000c101124 */
[----:B------:R-:W-:Y:S05]  /*5dd0*/  @P2 BRA `(.L_x_242) ;  /* 0x00000000000c2947 */ /* 0x000fea0003800000 */
[----:B------:R-:W1:Y:S02]  /*5de0*/  LDG.E.U8 R164, desc[UR36][R2.64+0xc9] ;  /* 0x0000c92402a47981 */ /* 0x000e64000c1e1100 */
[----:B-1----:R-:W-:-:S05]  /*5df0*/  PRMT R11, R164, 0x8880, RZ ;  /* 0x00008880a40b7816 */ /* 0x002fca00000000ff */
[----:B------:R-:W-:-:S07]  /*5e00*/  IMAD R10, R11, R152, RZ ;  /* 0x000000980b0a7224 */ /* 0x000fce00078e02ff */
.L_x_242:
[----:B------:R-:W-:Y:S05]  /*5e10*/  BSYNC B1 ;  /* 0x0000000000017941 */ /* 0x000fea0003800000 */
.L_x_241:
        /* <DEDUP_REMOVED lines=11> */
.L_x_244:
[----:B------:R-:W-:Y:S05]  /*5ed0*/  BSYNC B1 ;  /* 0x0000000000017941 */ /* 0x000fea0003800000 */
.L_x_243:
[----:B-1----:R-:W-:Y:S01]  /*5ee0*/  @!P4 IMAD R11, R126, R153, R10 ;  /* 0x000000997e0bc224 */ /* 0x002fe200078e020a */
[----:B------:R-:W-:Y:S04]  /*5ef0*/  BSSY B1, `(.L_x_245) ;  /* 0x0000006000017945 */ /* 0x000fe80003800000 */
[----:B------:R1:W-:Y:S01]  /*5f00*/  @!P4 STG.E.U8 desc[UR36][R6.64+0xc8], R11 ;  /* 0x0000c80b0600c986 */ /* 0x0003e2000c101124 */
[----:B------:R-:W-:Y:S05]  /*5f10*/  @P3 BRA `(.L_x_246) ;  /* 0x00000000000c3947 */ /* 0x000fea0003800000 */
[----:B------:R-:W1:Y:S02]  /*5f20*/  LDG.E.U8 R164, desc[UR36][R8.64+0xc9] ;  /* 0x0000c92408a47981 */ /* 0x000e64000c1e1100 */
[----:B-1----:R-:W-:-:S05]  /*5f30*/  PRMT R11, R164, 0x8880, RZ ;  /* 0x00008880a40b7816 */ /* 0x002fca00000000ff */
[----:B------:R-:W-:-:S07]  /*5f40*/  IMAD R10, R11, R152, RZ ;  /* 0x000000980b0a7224 */ /* 0x000fce00078e02ff */
.L_x_246:
[----:B------:R-:W-:Y:S05]  /*5f50*/  BSYNC B1 ;  /* 0x0000000000017941 */ /* 0x000fea0003800000 */
.L_x_245:
[----:B------:R-:W-:Y:S01]  /*5f60*/  @!P3 IMAD R127, R127, R153, R10 ;  /* 0x000000997f7fb224 */ /* 0x000fe200078e020a */
[----:B------:R-:W-:Y:S04]  /*5f70*/  BSSY B1, `(.L_x_247) ;  /* 0x0000006000017945 */ /* 0x000fe80003800000 */
[----:B------:R0:W-:Y:S01]  /*5f80*/  @!P3 STG.E.U8 desc[UR36][R6.64+0xc9], R127 ;  /* 0x0000c97f0600b986 */ /* 0x0001e2000c101124 */
[----:B------:R-:W-:Y:S05]  /*5f90*/  @P5 BRA `(.L_x_248) ;  /* 0x00000000000c5947 */ /* 0x000fea0003800000 */
[----:B------:R-:W1:Y:S02]  /*5fa0*/  LDG.E.U8 R164, desc[UR36][R2.64+0xd0] ;  /* 0x0000d02402a47981 */ /* 0x000e64000c1e1100 */
[----:B-1----:R-:W-:-:S05]  /*5fb0*/  PRMT R11, R164, 0x8880, RZ ;  /* 0x00008880a40b7816 */ /* 0x002fca00000000ff */
[----:B------:R-:W-:-:S07]  /*5fc0*/  IMAD R10, R11, R152, RZ ;  /* 0x000000980b0a7224 */ /* 0x000fce00078e02ff */
.L_x_248:
[----:B------:R-:W-:Y:S05]  /*5fd0*/  BSYNC B1 ;  /* 0x0000000000017941 */ /* 0x000fea0003800000 */
.L_x_247:
[----:B-1----:R-:W-:Y:S01]  /*5fe0*/  @!P5 IMAD R11, R128, R153, R10 ;  /* 0x00000099800bd224 */ /* 0x002fe200078e020a */
[----:B------:R-:W-:Y:S04]  /*5ff0*/  BSSY B1, `(.L_x_249) ;  /* 0x0000006000017945 */ /* 0x000fe80003800000 */
[----:B------:R1:W-:Y:S01]  /*6000*/  @!P5 STG.E.U8 desc[UR36][R4.64+0xd0], R11 ;  /* 0x0000d00b0400d986 */ /* 0x0003e2000c101124 */
[----:B------:R-:W-:Y:S05]  /*6010*/  @P2 BRA `(.L_x_250) ;  /* 0x00000000000c2947 */ /* 0x000fea0003800000 */
[----:B------:R-:W1:Y:S02]  /*6020*/  LDG.E.U8 R164, desc[UR36][R2.64+0xd1] ;  /* 0x0000d12402a47981 */ /* 0x000e64000c1e1100 */
[----:B-1----:R-:W-:-:S05]  /*6030*/  PRMT R11, R164, 0x8880, RZ ;  /* 0x00008880a40b7816 */ /* 0x002fca00000000ff */
[----:B------:R-:W-:-:S07]  /*6040*/  IMAD R10, R11, R152, RZ ;  /* 0x000000980b0a7224 */ /* 0x000fce00078e02ff */
.L_x_250:
[----:B------:R-:W-:Y:S05]  /*6050*/  BSYNC B1 ;  /* 0x0000000000017941 */ /* 0x000fea0003800000 */
.L_x_249:
        /* <DEDUP_REMOVED lines=11> */
.L_x_252:
[----:B------:R-:W-:Y:S05]  /*6110*/  BSYNC B1 ;  /* 0x0000000000017941 */ /* 0x000fea0003800000 */
.L_x_251:
[----:B-1----:R-:W-:Y:S01]  /*6120*/  @!P4 IMAD R11, R130, R153, R10 ;  /* 0x00000099820bc224 */ /* 0x002fe200078e020a */
[----:B------:R-:W-:Y:S04]  /*6130*/  BSSY B1, `(.L_x_253) ;  /* 0x0000006000017945 */ /* 0x000fe80003800000 */
[----:B------:R1:W-:Y:S01]  /*6140*/  @!P4 STG.E.U8 desc[UR36][R6.64+0xd0], R11 ;  /* 0x0000d00b0600c986 */ /* 0x0003e2000c101124 */
[----:B------:R-:W-:Y:S05]  /*6150*/  @P3 BRA `(.L_x_254) ;  /* 0x00000000000c3947 */ /* 0x000fea0003800000 */
[----:B------:R-:W1:Y:S02]  /*6160*/  LDG.E.U8 R164, desc[UR36][R8.64+0xd1] ;  /* 0x0000d12408a47981 */ /* 0x000e64000c1e1100 */
[----:B-1----:R-:W-:-:S05]  /*6170*/  PRMT R11, R164, 0x8880, RZ ;  /* 0x00008880a40b7816 */ /* 0x002fca00000000ff */
[----:B------:R-:W-:-:S07]  /*6180*/  IMAD R10, R11, R152, RZ ;  /* 0x000000980b0a7224 */ /* 0x000fce00078e02ff */
.L_x_254:
[----:B------:R-:W-:Y:S05]  /*6190*/  BSYNC B1 ;  /* 0x0000000000017941 */ /* 0x000fea0003800000 */
.L_x_253:
[----:B------:R-:W-:Y:S01]  /*61a0*/  @!P3 IMAD R131, R131, R153, R10 ;  /* 0x000000998383b224 */ /* 0x000fe200078e020a */
[----:B------:R-:W-:Y:S04]  /*61b0*/  BSSY B1, `(.L_x_255) ;  /* 0x0000006000017945 */ /* 0x000fe80003800000 */
[----:B------:R0:W-:Y:S01]  /*61c0*/  @!P3 STG.E.U8 desc[UR36][R6.64+0xd1], R131 ;  /* 0x0000d1830600b986 */ /* 0x0001e2000c101124 */
[----:B------:R-:W-:Y:S05]  /*61d0*/  @P5 BRA `(.L_x_256) ;  /* 0x00000000000c5947 */ /* 0x000fea0003800000 */
[----:B------:R-:W1:Y:S02]  /*61e0*/  LDG.E.U8 R164, desc[UR36][R2.64+0xd8] ;  /* 0x0000d82402a47981 */ /* 0x000e64000c1e1100 */
[----:B-1----:R-:W-:-:S05]  /*61f0*/  PRMT R11, R164, 0x8880, RZ ;  /* 0x00008880a40b7816 */ /* 0x002fca00000000ff */
[----:B------:R-:W-:-:S07]  /*6200*/  IMAD R10, R11, R152, RZ ;  /* 0x000000980b0a7224 */ /* 0x000fce00078e02ff */
.L_x_256:
[----:B------:R-:W-:Y:S05]  /*6210*/  BSYNC B1 ;  /* 0x0000000000017941 */ /* 0x000fea0003800000 */
.L_x_255:
[----:B-1----:R-:W-:Y:S01]  /*6220*/  @!P5 IMAD R11, R132, R153, R10 ;  /* 0x00000099840bd224 */ /* 0x002fe200078e020a */
[----:B------:R-:W-:Y:S04]  /*6230*/  BSSY B1, `(.L_x_257) ;  /* 0x0000006000017945 */ /* 0x000fe80003800000 */
[----:B------:R1:W-:Y:S01]  /*6240*/  @!P5 STG.E.U8 desc[UR36][R4.64+0xd8], R11 ;  /* 0x0000d80b0400d986 */ /* 0x0003e2000c101124 */
[----:B------:R-:W-:Y:S05]  /*6250*/  @P2 BRA `(.L_x_258) ;  /* 0x00000000000c2947 */ /* 0x000fea0003800000 */
[----:B------:R-:W1:Y:S02]  /*6260*/  LDG.E.U8 R164, desc[UR36][R2.64+0xd9] ;  /* 0x0000d92402a47981 */ /* 0x000e64000c1e1100 */
[----:B-1----:R-:W-:-:S05]  /*6270*/  PRMT R11, R164, 0x8880, RZ ;  /* 0x00008880a40b7816 */ /* 0x002fca00000000ff */
[----:B------:R-:W-:-:S07]  /*6280*/  IMAD R10, R11, R152, RZ ;  /* 0x000000980b0a7224 */ /* 0x000fce00078e02ff */
.L_x_258:
[----:B------:R-:W-:Y:S05]  /*6290*/  BSYNC B1 ;  /* 0x0000000000017941 */ /* 0x000fea0003800000 */
.L_x_257:
        /* <DEDUP_REMOVED lines=11> */
.L_x_260:
[----:B------:R-:W-:Y:S05]  /*6350*/  BSYNC B1 ;  /* 0x0000000000017941 */ /* 0x000fea0003800000 */
.L_x_259:
[----:B-1----:R-:W-:Y:S01]  /*6360*/  @!P4 IMAD R11, R134, R153, R10 ;  /* 0x00000099860bc224 */ /* 0x002fe200078e020a */
[----:B------:R-:W-:Y:S04]  /*6370*/  BSSY B1, `(.L_x_261) ;  /* 0x0000006000017945 */ /* 0x000fe80003800000 */
[----:B------:R1:W-:Y:S01]  /*6380*/  @!P4 STG.E.U8 desc[UR36][R6.64+0xd8], R11 ;  /* 0x0000d80b0600c986 */ /* 0x0003e2000c101124 */
[----:B------:R-:W-:Y:S05]  /*6390*/  @P3 BRA `(.L_x_262) ;  /* 0x00000000000c3947 */ /* 0x000fea0003800000 */
[----:B------:R-:W1:Y:S02]  /*63a0*/  LDG.E.U8 R164, desc[UR36][R8.64+0xd9] ;  /* 0x0000d92408a47981 */ /* 0x000e64000c1e1100 */
[----:B-1----:R-:W-:-:S05]  /*63b0*/  PRMT R11, R164, 0x8880, RZ ;  /* 0x00008880a40b7816 */ /* 0x002fca00000000ff */
[----:B------:R-:W-:-:S07]  /*63c0*/  IMAD R10, R11, R152, RZ ;  /* 0x000000980b0a7224 */ /* 0x000fce00078e02ff */
.L_x_262:
[----:B------:R-:W-:Y:S05]  /*63d0*/  BSYNC B1 ;  /* 0x0000000000017941 */ /* 0x000fea0003800000 */
.L_x_261:
[----:B------:R-:W-:Y:S01]  /*63e0*/  @!P3 IMAD R135, R135, R153, R10 ;  /* 0x000000998787b224 */ /* 0x000fe200078e020a */
[----:B------:R-:W-:Y:S04]  /*63f0*/  BSSY B1, `(.L_x_263) ;  /* 0x0000006000017945 */ /* 0x000fe80003800000 */
[----:B------:R0:W-:Y:S01]  /*6400*/  @!P3 STG.E.U8 desc[UR36][R6.64+0xd9], R135 ;  /* 0x0000d9870600b986 */ /* 0x0001e2000c101124 */
[----:B------:R-:W-:Y:S05]  /*6410*/  @P5 BRA `(.L_x_264) ;  /* 0x00000000000c5947 */ /* 0x000fea0003800000 */
[----:B------:R-:W1:Y:S02]  /*6420*/  LDG.E.U8 R164, desc[UR36][R2.64+0xe0] ;  /* 0x0000e02402a47981 */ /* 0x000e64000c1e1100 */
[----:B-1----:R-:W-:-:S05]  /*6430*/  PRMT R11, R164, 0x8880, RZ ;  /* 0x00008880a40b7816 */ /* 0x002fca00000000ff */
[----:B------:R-:W-:-:S07]  /*6440*/  IMAD R10, R11, R152, RZ ;  /* 0x000000980b0a7224 */ /* 0x000fce00078e02ff */
.L_x_264:
[----:B------:R-:W-:Y:S05]  /*6450*/  BSYNC B1 ;  /* 0x0000000000017941 */ /* 0x000fea0003800000 */
.L_x_263:
[----:B-1----:R-:W-:Y:S01]  /*6460*/  @!P5 IMAD R11, R136, R153, R10 ;  /* 0x00000099880bd224 */ /* 0x002fe200078e020a */
[----:B------:R-:W-:Y:S04]  /*6470*/  BSSY B1, `(.L_x_265) ;  /* 0x0000006000017945 */ /* 0x000fe80003800000 */
[----:B------:R1:W-:Y:S01]  /*6480*/  @!P5 STG.E.U8 desc[UR36][R4.64+0xe0], R11 ;  /* 0x0000e00b0400d986 */ /* 0x0003e2000c101124 */
[----:B------:R-:W-:Y:S05]  /*6490*/  @P2 BRA `(.L_x_266) ;  /* 0x00000000000c2947 */ /* 0x000fea0003800000 */
[----:B------:R-:W1:Y:S02]  /*64a0*/  LDG.E.U8 R164, desc[UR36][R2.64+0xe1] ;  /* 0x0000e12402a47981 */ /* 0x000e64000c1e1100 */
[----:B-1----:R-:W-:-:S05]  /*64b0*/  PRMT R11, R164, 0x8880, RZ ;  /* 0x00008880a40b7816 */ /* 0x002fca00000000ff */
[----:B------:R-:W-:-:S07]  /*64c0*/  IMAD R10, R11, R152, RZ ;  /* 0x000000980b0a7224 */ /* 0x000fce00078e02ff */
.L_x_266:
[----:B------:R-:W-:Y:S05]  /*64d0*/  BSYNC B1 ;  /* 0x0000000000017941 */ /* 0x000fea0003800000 */
.L_x_265:
        /* <DEDUP_REMOVED lines=11> */
.L_x_268:
[----:B------:R-:W-:Y:S05]  /*6590*/  BSYNC B1 ;  /* 0x0000000000017941 */ /* 0x000fea0003800000 */
.L_x_267:
[----:B-1----:R-:W-:Y:S01]  /*65a0*/  @!P4 IMAD R11, R138, R153, R10 ;  /* 0x000000998a0bc224 */ /* 0x002fe200078e020a */
[----:B------:R-:W-:Y:S04]  /*65b0*/  BSSY B1, `(.L_x_269) ;  /* 0x0000006000017945 */ /* 0x000fe80003800000 */
[----:B------:R1:W-:Y:S01]  /*65c0*/  @!P4 STG.E.U8 desc[UR36][R6.64+0xe0], R11 ;  /* 0x0000e00b0600c986 */ /* 0x0003e2000c101124 */
[----:B------:R-:W-:Y:S05]  /*65d0*/  @P3 BRA `(.L_x_270) ;  /* 0x00000000000c3947 */ /* 0x000fea0003800000 */
[----:B------:R-:W1:Y:S02]  /*65e0*/  LDG.E.U8 R164, desc[UR36][R8.64+0xe1] ;  /* 0x0000e12408a47981 */ /* 0x000e64000c1e1100 */
[----:B-1----:R-:W-:-:S05]  /*65f0*/  PRMT R11, R164, 0x8880, RZ ;  /* 0x00008880a40b7816 */ /* 0x002fca00000000ff */
[----:B------:R-:W-:-:S07]  /*6600*/  IMAD R10, R11, R152, RZ ;  /* 0x000000980b0a7224 */ /* 0x000fce00078e02ff */
.L_x_270:
[----:B------:R-:W-:Y:S05]  /*6610*/  BSYNC B1 ;  /* 0x0000000000017941 */ /* 0x000fea0003800000 */
.L_x_269:
[----:B------:R-:W-:Y:S01]  /*6620*/  @!P3 IMAD R139, R139, R153, R10 ;  /* 0x000000998b8bb224 */ /* 0x000fe200078e020a */
[----:B------:R-:W-:Y:S04]  /*6630*/  BSSY B1, `(.L_x_271) ;  /* 0x0000006000017945 */ /* 0x000fe80003800000 */
[----:B------:R0:W-:Y:S01]  /*6640*/  @!P3 STG.E.U8 desc[UR36][R6.64+0xe1], R139 ;  /* 0x0000e18b0600b986 */ /* 0x0001e2000c101124 */
[----:B------:R-:W-:Y:S05]  /*6650*/  @P5 BRA `(.L_x_272) ;  /* 0x00000000000c5947 */ /* 0x000fea0003800000 */
[----:B------:R-:W1:Y:S02]  /*6660*/  LDG.E.U8 R164, desc[UR36][R2.64+0xe8] ;  /* 0x0000e82402a47981 */ /* 0x000e64000c1e1100 */
[----:B-1----:R-:W-:-:S05]  /*6670*/  PRMT R11, R164, 0x8880, RZ ;  /* 0x00008880a40b7816 */ /* 0x002fca00000000ff */
[----:B------:R-:W-:-:S07]  /*6680*/  IMAD R10, R11, R152, RZ ;  /* 0x000000980b0a7224 */ /* 0x000fce00078e02ff */
.L_x_272:
[----:B------:R-:W-:Y:S05]  /*6690*/  BSYNC B1 ;  /* 0x0000000000017941 */ /* 0x000fea0003800000 */
.L_x_271:
[----:B-1----:R-:W-:Y:S01]  /*66a0*/  @!P5 IMAD R11, R140, R153, R10 ;  /* 0x000000998c0bd224 */ /* 0x002fe200078e020a */
[----:B------:R-:W-:Y:S04]  /*66b0*/  BSSY B1, `(.L_x_273) ;  /* 0x0000006000017945 */ /* 0x000fe80003800000 */
[----:B------:R1:W-:Y:S01]  /*66c0*/  @!P5 STG.E.U8 desc[UR36][R4.64+0xe8], R11 ;  /* 0x0000e80b0400d986 */ /* 0x0003e2000c101124 */
[----:B------:R-:W-:Y:S05]  /*66d0*/  @P2 BRA `(.L_x_274) ;  /* 0x00000000000c2947 */ /* 0x000fea0003800000 */
[----:B------:R-:W1:Y:S02]  /*66e0*/  LDG.E.U8 R164, desc[UR36][R2.64+0xe9] ;  /* 0x0000e92402a47981 */ /* 0x000e64000c1e1100 */
[----:B-1----:R-:W-:-:S05]  /*66f0*/  PRMT R11, R164, 0x8880, RZ ;  /* 0x00008880a40b7816 */ /* 0x002fca00000000ff */
[----:B------:R-:W-:-:S07]  /*6700*/  IMAD R10, R11, R152, RZ ;  /* 0x000000980b0a7224 */ /* 0x000fce00078e02ff */
.L_x_274:
[----:B------:R-:W-:Y:S05]  /*6710*/  BSYNC B1 ;  /* 0x0000000000017941 */ /* 0x000fea0003800000 */
.L_x_273:
        /* <DEDUP_REMOVED lines=11> */
.L_x_276:
[----:B------:R-:W-:Y:S05]  /*67d0*/  BSYNC B1 ;  /* 0x0000000000017941 */ /* 0x000fea0003800000 */
.L_x_275:
[----:B-1----:R-:W-:Y:S01]  /*67e0*/  @!P4 IMAD R11, R142, R153, R10 ;  /* 0x000000998e0bc224 */ /* 0x002fe200078e020a */
[----:B------:R-:W-:Y:S04]  /*67f0*/  BSSY B1, `(.L_x_277) ;  /* 0x0000006000017945 */ /* 0x000fe80003800000 */
[----:B------:R1:W-:Y:S01]  /*6800*/  @!P4 STG.E.U8 desc[UR36][R6.64+0xe8], R11 ;  /* 0x0000e80b0600c986 */ /* 0x0003e2000c101124 */
[----:B------:R-:W-:Y:S05]  /*6810*/  @P3 BRA `(.L_x_278) ;  /* 0x00000000000c3947 */ /* 0x000fea0003800000 */
[----:B------:R-:W1:Y:S02]  /*6820*/  LDG.E.U8 R164, desc[UR36][R8.64+0xe9] ;  /* 0x0000e92408a47981 */ /* 0x000e64000c1e1100 */
[----:B-1----:R-:W-:-:S05]  /*6830*/  PRMT R11, R164, 0x8880, RZ ;  /* 0x00008880a40b7816 */ /* 0x002fca00000000ff */
[----:B------:R-:W-:-:S07]  /*6840*/  IMAD R10, R11, R152, RZ ;  /* 0x000000980b0a7224 */ /* 0x000fce00078e02ff */
.L_x_278:
[----:B------:R-:W-:Y:S05]  /*6850*/  BSYNC B1 ;  /* 0x0000000000017941 */ /* 0x000fea0003800000 */
.L_x_277:
[----:B------:R-:W-:Y:S01]  /*6860*/  @!P3 IMAD R143, R143, R153, R10 ;  /* 0x000000998f8fb224 */ /* 0x000fe200078e020a */
[----:B------:R-:W-:Y:S04]  /*6870*/  BSSY B1, `(.L_x_279) ;  /* 0x0000006000017945 */ /* 0x000fe80003800000 */
[----:B------:R0:W-:Y:S01]  /*6880*/  @!P3 STG.E.U8 desc[UR36][R6.64+0xe9], R143 ;  /* 0x0000e98f0600b986 */ /* 0x0001e2000c101124 */
[----:B------:R-:W-:Y:S05]  /*6890*/  @P5 BRA `(.L_x_280) ;  /* 0x00000000000c5947 */ /* 0x000fea0003800000 */
[----:B------:R-:W1:Y:S02]  /*68a0*/  LDG.E.U8 R164, desc[UR36][R2.64+0xf0] ;  /* 0x0000f02402a47981 */ /* 0x000e64000c1e1100 */
[----:B-1----:R-:W-:-:S05]  /*68b0*/  PRMT R11, R164, 0x8880, RZ ;  /* 0x00008880a40b7816 */ /* 0x002fca00000000ff */
[----:B------:R-:W-:-:S07]  /*68c0*/  IMAD R10, R11, R152, RZ ;  /* 0x000000980b0a7224 */ /* 0x000fce00078e02ff */
.L_x_280:
[----:B------:R-:W-:Y:S05]  /*68d0*/  BSYNC B1 ;  /* 0x0000000000017941 */ /* 0x000fea0003800000 */
.L_x_279:
[----:B-1----:R-:W-:Y:S01]  /*68e0*/  @!P5 IMAD R11, R144, R153, R10 ;  /* 0x00000099900bd224 */ /* 0x002fe200078e020a */
[----:B------:R-:W-:Y:S04]  /*68f0*/  BSSY B1, `(.L_x_281) ;  /* 0x0000006000017945 */ /* 0x000fe80003800000 */
[----:B------:R1:W-:Y:S01]  /*6900*/  @!P5 STG.E.U8 desc[UR36][R4.64+0xf0], R11 ;  /* 0x0000f00b0400d986 */ /* 0x0003e2000c101124 */
[----:B------:R-:W-:Y:S05]  /*6910*/  @P2 BRA `(.L_x_282) ;  /* 0x00000000000c2947 */ /* 0x000fea0003800000 */
[----:B------:R-:W1:Y:S02]  /*6920*/  LDG.E.U8 R164, desc[UR36][R2.64+0xf1] ;  /* 0x0000f12402a47981 */ /* 0x000e64000c1e1100 */
[----:B-1----:R-:W-:-:S05]  /*6930*/  PRMT R11, R164, 0x8880, RZ ;  /* 0x00008880a40b7816 */ /* 0x002fca00000000ff */
[----:B------:R-:W-:-:S07]  /*6940*/  IMAD R10, R11, R152, RZ ;  /* 0x000000980b0a7224 */ /* 0x000fce00078e02ff */
.L_x_282:
[----:B------:R-:W-:Y:S05]  /*6950*/  BSYNC B1 ;  /* 0x0000000000017941 */ /* 0x000fea0003800000 */
.L_x_281:
[C---:B------:R-:W-:Y:S01]  /*6960*/  ISETP.LT.OR P4, PT, R0.reuse, 0xf1, !P0 ;  /* 0x000000f10000780c */ /* 0x040fe20004781670 */
[----:B------:R-:W-:Y:S01]  /*6970*/  @!P2 IMAD R145, R145, R153, R10 ;  /* 0x000000999191a224 */ /* 0x000fe200078e020a */
[----:B------:R-:W-:Y:S01]  /*6980*/  BSSY B1, `(.L_x_283) ;  /* 0x000000a000017945 */ /* 0x000fe20003800000 */
[C---:B------:R-:W-:Y:S02]  /*6990*/  ISETP.LT.OR P3, PT, R0.reuse, 0xf2, !P0 ;  /* 0x000000f20000780c */ /* 0x040fe40004761670 */
        /* <DEDUP_REMOVED lines=8> */
.L_x_284:
[----:B------:R-:W-:Y:S05]  /*6a20*/  BSYNC B1 ;  /* 0x0000000000017941 */ /* 0x000fea0003800000 */
.L_x_283:
[----:B-1----:R-:W-:Y:S01]  /*6a30*/  @!P4 IMAD R11, R146, R153, R10 ;  /* 0x00000099920bc224 */ /* 0x002fe200078e020a */
[----:B------:R-:W-:Y:S04]  /*6a40*/  BSSY B1, `(.L_x_285) ;  /* 0x0000006000017945 */ /* 0x000fe80003800000 */
[----:B------:R1:W-:Y:S01]  /*6a50*/  @!P4 STG.E.U8 desc[UR36][R6.64+0xf0], R11 ;  /* 0x0000f00b0600c986 */ /* 0x0003e2000c101124 */
[----:B------:R-:W-:Y:S05]  /*6a60*/  @P3 BRA `(.L_x_286) ;  /* 0x00000000000c3947 */ /* 0x000fea0003800000 */
[----:B------:R-:W1:Y:S02]  /*6a70*/  LDG.E.U8 R164, desc[UR36][R8.64+0xf1] ;  /* 0x0000f12408a47981 */ /* 0x000e64000c1e1100 */
[----:B-1----:R-:W-:-:S05]  /*6a80*/  PRMT R11, R164, 0x8880, RZ ;  /* 0x00008880a40b7816 */ /* 0x002fca00000000ff */
[----:B------:R-:W-:-:S07]  /*6a90*/  IMAD R10, R11, R152, RZ ;  /* 0x000000980b0a7224 */ /* 0x000fce00078e02ff */
.L_x_286:
[----:B------:R-:W-:Y:S05]  /*6aa0*/  BSYNC B1 ;  /* 0x0000000000017941 */ /* 0x000fea0003800000 */
.L_x_285:
[----:B------:R-:W-:Y:S01]  /*6ab0*/  @!P3 IMAD R147, R147, R153, R10 ;  /* 0x000000999393b224 */ /* 0x000fe200078e020a */
[----:B------:R-:W-:Y:S04]  /*6ac0*/  BSSY B1, `(.L_x_287) ;  /* 0x0000006000017945 */ /* 0x000fe80003800000 */
[----:B------:R0:W-:Y:S01]  /*6ad0*/  @!P3 STG.E.U8 desc[UR36][R6.64+0xf1], R147 ;  /* 0x0000f1930600b986 */ /* 0x0001e2000c101124 */
[----:B------:R-:W-:Y:S05]  /*6ae0*/  @P2 BRA `(.L_x_288) ;  /* 0x00000000000c2947 */ /* 0x000fea0003800000 */
[----:B------:R-:W1:Y:S02]  /*6af0*/  LDG.E.U8 R164, desc[UR36][R2.64+0xf8] ;  /* 0x0000f82402a47981 */ /* 0x000e64000c1e1100 */
[----:B-1----:R-:W-:-:S05]  /*6b00*/  PRMT R11, R164, 0x8880, RZ ;  /* 0x00008880a40b7816 */ /* 0x002fca00000000ff */
[----:B------:R-:W-:-:S07]  /*6b10*/  IMAD R10, R11, R152, RZ ;  /* 0x000000980b0a7224 */ /* 0x000fce00078e02ff */
.L_x_288:
[----:B------:R-:W-:Y:S05]  /*6b20*/  BSYNC B1 ;  /* 0x0000000000017941 */ /* 0x000fea0003800000 */
.L_x_287:
[----:B-1----:R-:W-:Y:S01]  /*6b30*/  @!P2 IMAD R11, R148, R153, R10 ;  /* 0x00000099940ba224 */ /* 0x002fe200078e020a */
[----:B------:R-:W-:Y:S04]  /*6b40*/  BSSY B1, `(.L_x_289) ;  /* 0x0000006000017945 */ /* 0x000fe80003800000 */
[----:B------:R1:W-:Y:S01]  /*6b50*/  @!P2 STG.E.U8 desc[UR36][R4.64+0xf8], R11 ;  /* 0x0000f80b0400a986 */ /* 0x0003e2000c101124 */
[----:B------:R-:W-:Y:S05]  /*6b60*/  @P1 BRA `(.L_x_290) ;  /* 0x00000000000c1947 */ /* 0x000fea0003800000 */
[----:B------:R-:W1:Y:S02]  /*6b70*/  LDG.E.U8 R164, desc[UR36][R2.64+0xf9] ;  /* 0x0000f92402a47981 */ /* 0x000e64000c1e1100 */
[----:B-1----:R-:W-:-:S05]  /*6b80*/  PRMT R11, R164, 0x8880, RZ ;  /* 0x00008880a40b7816 */ /* 0x002fca00000000ff */
[----:B------:R-:W-:-:S07]  /*6b90*/  IMAD R10, R11, R152, RZ ;  /* 0x000000980b0a7224 */ /* 0x000fce00078e02ff */
.L_x_290:
[----:B------:R-:W-:Y:S05]  /*6ba0*/  BSYNC B1 ;  /* 0x0000000000017941 */ /* 0x000fea0003800000 */
.L_x_289:
[----:B------:R-:W-:Y:S01]  /*6bb0*/  @!P1 IMAD R149, R149, R153, R10 ;  /* 0x0000009995959224 */ /* 0x000fe200078e020a */
[----:B------:R-:W-:Y:S04]  /*6bc0*/  BSSY B1, `(.L_x_291) ;  /* 0x0000006000017945 */ /* 0x000fe80003800000 */
[----:B------:R0:W-:Y:S01]  /*6bd0*/  @!P1 STG.E.U8 desc[UR36][R4.64+0xf9], R149 ;  /* 0x0000f99504009986 */ /* 0x0001e2000c101124 */
[----:B------:R-:W-:Y:S05]  /*6be0*/  @P5 BRA `(.L_x_292) ;  /* 0x00000000000c5947 */ /* 0x000fea0003800000 */
[----:B------:R-:W0:Y:S02]  /*6bf0*/  LDG.E.U8 R164, desc[UR36][R8.64+0xf8] ;  /* 0x0000f82408a47981 */ /* 0x000e24000c1e1100 */
[----:B0-----:R-:W-:-:S05]  /*6c00*/  PRMT R3, R164, 0x8880, RZ ;  /* 0x00008880a4037816 */ /* 0x001fca00000000ff */
[----:B------:R-:W-:-:S07]  /*6c10*/  IMAD R10, R3, R152, RZ ;  /* 0x00000098030a7224 */ /* 0x000fce00078e02ff */
.L_x_292:
[----:B------:R-:W-:Y:S05]  /*6c20*/  BSYNC B1 ;  /* 0x0000000000017941 */ /* 0x000fea0003800000 */
.L_x_291:
[----:B0-----:R-:W-:Y:S01]  /*6c30*/  @!P5 IMAD R3, R150, R153, R10 ;  /* 0x000000999603d224 */ /* 0x001fe200078e020a */
[----:B------:R-:W-:Y:S01]  /*6c40*/  ISETP.LT.OR P0, PT, R0, 0xfa, !P0 ;  /* 0x000000fa0000780c */ /* 0x000fe20004701670 */
[----:B------:R-:W-:Y:S03]  /*6c50*/  BSSY B1, `(.L_x_293) ;  /* 0x0000006000017945 */ /* 0x000fe60003800000 */
[----:B------:R0:W-:Y:S09]  /*6c60*/  @!P5 STG.E.U8 desc[UR36][R6.64+0xf8], R3 ;  /* 0x0000f8030600d986 */ /* 0x0001f2000c101124 */
[----:B------:R-:W-:Y:S05]  /*6c70*/  @P0 BRA `(.L_x_294) ;  /* 0x00000000000c0947 */ /* 0x000fea0003800000 */
[----:B------:R-:W0:Y:S02]  /*6c80*/  LDG.E.U8 R164, desc[UR36][R8.64+0xf9] ;  /* 0x0000f92408a47981 */ /* 0x000e24000c1e1100 */
[----:B0-----:R-:W-:-:S05]  /*6c90*/  PRMT R3, R164, 0x8880, RZ ;  /* 0x00008880a4037816 */ /* 0x001fca00000000ff */
[----:B------:R-:W-:-:S07]  /*6ca0*/  IMAD R10, R3, R152, RZ ;  /* 0x00000098030a7224 */ /* 0x000fce00078e02ff */
.L_x_294:
[----:B------:R-:W-:Y:S05]  /*6cb0*/  BSYNC B1 ;  /* 0x0000000000017941 */ /* 0x000fea0003800000 */
.L_x_293:
[----:B------:R-:W-:Y:S01]  /*6cc0*/  IMAD R151, R151, R153, R10 ;  /* 0x0000009997977224 */ /* 0x000fe200078e020a */
[----:B------:R-:W-:Y:S06]  /*6cd0*/  @P0 BRA `(.L_x_295) ;  /* 0x0000001800100947 */ /* 0x000fec0003800000 */
[----:B------:R0:W-:Y:S01]  /*6ce0*/  STG.E.U8 desc[UR36][R6.64+0xf9], R151 ;  /* 0x0000f99706007986 */ /* 0x0001e2000c101124 */
[----:B------:R-:W-:Y:S05]  /*6cf0*/  BRA `(.L_x_295) ;  /* 0x0000001800087947 */ /* 0x000fea0003800000 */
.L_x_38:
[C---:B------:R-:W-:Y:S02]  /*6d00*/  ISETP.GE.AND P1, PT, R22.reuse, 0x1, PT ;  /* 0x000000011600780c */ /* 0x040fe40003f26270 */
[----:B------:R-:W-:Y:S02]  /*6d10*/  ISETP.GE.AND P0, PT, R22, 0x9, PT ;  /* 0x000000091600780c */ /* 0x000fe40003f06270 */
[C---:B------:R-:W-:Y:S02]  /*6d20*/  ISETP.LT.OR P4, PT, R0.reuse, 0x1, !P1 ;  /* 0x000000010000780c */ /* 0x040fe40004f81670 */
[C---:B------:R-:W-:Y:S02]  /*6d30*/  ISETP.LT.OR P3, PT, R0.reuse, 0x2, !P1 ;  /* 0x000000020000780c */ /* 0x040fe40004f61670 */
[C---:B------:R-:W-:Y:S02]  /*6d40*/  ISETP.LT.OR P2, PT, R0.reuse, 0x1, !P0 ;  /* 0x000000010000780c */ /* 0x040fe40004741670 */
[----:B------:R-:W-:-:S07]  /*6d50*/  ISETP.LT.OR P5, PT, R0, 0x2, !P0 ;  /* 0x000000020000780c */ /* 0x000fce00047a1670 */
[-C--:B------:R-:W-:Y:S02]  /*6d60*/  @!P4 IMAD R3, R24, R153.reuse, RZ ;  /* 0x000000991803c224 */ /* 0x080fe400078e02ff */
[-C--:B------:R-:W-:Y:S02]  /*6d70*/  @!P3 IMAD R25, R25, R153.reuse, RZ ;  /* 0x000000991919b224 */ /* 0x080fe400078e02ff */
[-C--:B------:R-:W-:Y:S01]  /*6d80*/  @!P2 IMAD R9, R26, R153.reuse, RZ ;  /* 0x000000991a09a224 */ /* 0x080fe200078e02ff */
[----:B------:R0:W-:Y:S01]  /*6d90*/  @!P4 STG.E.U8 desc[UR36][R4.64], R3 ;  /* 0x000000030400c986 */ /* 0x0001e2000c101124 */
[C---:B------:R-:W-:Y:S01]  /*6da0*/  ISETP.LT.OR P4, PT, R0.reuse, 0x9, !P1 ;  /* 0x000000090000780c */ /* 0x040fe20004f81670 */
[----:B------:R-:W-:Y:S02]  /*6db0*/  @!P5 IMAD R27, R27, R153, RZ ;  /* 0x000000991b1bd224 */ /* 0x000fe400078e02ff */
[----:B------:R-:W-:Y:S01]  /*6dc0*/  @!P3 STG.E.U8 desc[UR36][R4.64+0x1], R25 ;  /* 0x000001190400b986 */ /* 0x000fe2000c101124 */
[----:B------:R-:W-:-:S03]  /*6dd0*/  ISETP.LT.OR P3, PT, R0, 0xa, !P1 ;  /* 0x0000000a0000780c */ /* 0x000fc60004f61670 */
[----:B------:R1:W-:Y:S01]  /*6de0*/  @!P2 STG.E.U8 desc[UR36][R6.64], R9 ;  /* 0x000000090600a986 */ /* 0x0003e2000c101124 */
[----:B------:R-:W-:-:S03]  /*6df0*/  ISETP.LT.OR P2, PT, R0, 0x9, !P0 ;  /* 0x000000090000780c */ /* 0x000fc60004741670 */
[----:B------:R-:W-:Y:S01]  /*6e00*/  @!P5 STG.E.U8 desc[UR36][R6.64+0x1], R27 ;  /* 0x0000011b0600d986 */ /* 0x000fe2000c101124 */
[----:B------:R-:W-:Y:S01]  /*6e10*/  ISETP.LT.OR P5, PT, R0, 0xa, !P0 ;  /* 0x0000000a0000780c */ /* 0x000fe200047a1670 */
[----:B------:R-:W-:-:S04]  /*6e20*/  @!P4 IMAD R11, R28, R153, RZ ;  /* 0x000000991c0bc224 */ /* 0x000fc800078e02ff */
[-C--:B------:R-:W-:Y:S01]  /*6e30*/  @!P3 IMAD R29, R29, R153.reuse, RZ ;  /* 0x000000991d1db224 */ /* 0x080fe200078e02ff */
[----:B------:R-:W-:Y:S01]  /*6e40*/  @!P4 STG.E.U8 desc[UR36][R4.64+0x8], R11 ;  /* 0x0000080b0400c986 */ /* 0x000fe2000c101124 */
[----:B------:R-:W-:Y:S02]  /*6e50*/  ISETP.LT.OR P4, PT, R0, 0x11, !P1 ;  /* 0x000000110000780c */ /* 0x000fe40004f81670 */
[-C--:B0-----:R-:W-:Y:S01]  /*6e60*/  @!P2 IMAD R3, R30, R153.reuse, RZ ;  /* 0x000000991e03a224 */ /* 0x081fe200078e02ff */
[----:B------:R-:W-:Y:S01]  /*6e70*/  @!P3 STG.E.U8 desc[UR36][R4.64+0x9], R29 ;  /* 0x0000091d0400b986 */ /* 0x000fe2000c101124 */
[C---:B------:R-:W-:Y:S02]  /*6e80*/  ISETP.LT.OR P3, PT, R0.reuse, 0x12, !P1 ;  /* 0x000000120000780c */ /* 0x040fe40004f61670 */
[----:B------:R-:W-:Y:S01]  /*6e90*/  @!P5 IMAD R31, R31, R153, RZ ;  /* 0x000000991f1fd224 */ /* 0x000fe200078e02ff */
[----:B------:R0:W-:Y:S01]  /*6ea0*/  @!P2 STG.E.U8 desc[UR36][R6.64+0x8], R3 ;  /* 0x000008030600a986 */ /* 0x0001e2000c101124 */
[----:B------:R-:W-:-:S03]  /*6eb0*/  ISETP.LT.OR P2, PT, R0, 0x11, !P0 ;  /* 0x000000110000780c */ /* 0x000fc60004741670 */
[----:B------:R-:W-:Y:S01]  /*6ec0*/  @!P5 STG.E.U8 desc[UR36][R6.64+0x9], R31 ;  /* 0x0000091f0600d986 */ /* 0x000fe2000c101124 */
[----:B------:R-:W-:Y:S01]  /*6ed0*/  ISETP.LT.OR P5, PT, R0, 0x12, !P0 ;  /* 0x000000120000780c */ /* 0x000fe200047a1670 */
[----:B-1----:R-:W-:-:S04]  /*6ee0*/  @!P4 IMAD R9, R32, R153, RZ ;  /* 0x000000992009c224 */ /* 0x002fc800078e02ff */
        /* <DEDUP_REMOVED lines=301> */
[----:B------:R1:W-:Y:S01]  /*81c0*/  @!P4 STG.E.U8 desc[UR36][R4.64+0xd8], R11 ;  /* 0x0000d80b0400c986 */ /* 0x0003e2000c101124 */
        /* <DEDUP_REMOVED lines=13> */
[-C--:B-1----:R-:W-:Y:S01]  /*82a0*/  @!P2 IMAD R11, R138, R153.reuse, RZ ;  /* 0x000000998a0ba224 */ /* 0x082fe200078e02ff */
[----:B------:R-:W-:Y:S01]  /*82b0*/  @!P3 STG.E.U8 desc[UR36][R4.64+0xe1], R137 ;  /* 0x0000e1890400b986 */ /* 0x000fe2000c101124 */
[C---:B------:R-:W-:Y:S02]  /*82c0*/  ISETP.LT.OR P3, PT, R0.reuse, 0xea, !P1 ;  /* 0x000000ea0000780c */ /* 0x040fe40004f61670 */
[----:B------:R-:W-:Y:S01]  /*82d0*/  @!P5 IMAD R139, R139, R153, RZ ;  /* 0x000000998b8bd224 */ /* 0x000fe200078e02ff */
[----:B------:R1:W-:Y:S01]  /*82e0*/  @!P2 STG.E.U8 desc[UR36][R6.64+0xe0], R11 ;  /* 0x0000e00b0600a986 */ /* 0x0003e2000c101124 */
[----:B------:R-:W-:-:S03]  /*82f0*/  ISETP.LT.OR P2, PT, R0, 0xe9, !P0 ;  /* 0x000000e90000780c */ /* 0x000fc60004741670 */
[----:B------:R-:W-:Y:S01]  /*8300*/  @!P5 STG.E.U8 desc[UR36][R6.64+0xe1], R139 ;  /* 0x0000e18b0600d986 */ /* 0x000fe2000c101124 */
[----:B------:R-:W-:Y:S01]  /*8310*/  ISETP.LT.OR P5, PT, R0, 0xea, !P0 ;  /* 0x000000ea0000780c */ /* 0x000fe200047a1670 */
[----:B0-----:R-:W-:-:S04]  /*8320*/  @!P4 IMAD R3, R140, R153, RZ ;  /* 0x000000998c03c224 */ /* 0x001fc800078e02ff */
[-C--:B------:R-:W-:Y:S01]  /*8330*/  @!P3 IMAD R141, R141, R153.reuse, RZ ;  /* 0x000000998d8db224 */ /* 0x080fe200078e02ff */
[----:B------:R0:W-:Y:S01]  /*8340*/  @!P4 STG.E.U8 desc[UR36][R4.64+0xe8], R3 ;  /* 0x0000e8030400c986 */ /* 0x0001e2000c101124 */
[----:B------:R-:W-:Y:S02]  /*8350*/  ISETP.LT.OR P4, PT, R0, 0xf2, !P1 ;  /* 0x000000f20000780c */ /* 0x000fe40004f81670 */
[-C--:B--2---:R-:W-:Y:S01]  /*8360*/  @!P2 IMAD R9, R142, R153.reuse, RZ ;  /* 0x000000998e09a224 */ /* 0x084fe200078e02ff */
[----:B------:R-:W-:Y:S01]  /*8370*/  @!P3 STG.E.U8 desc[UR36][R4.64+0xe9], R141 ;  /* 0x0000e98d0400b986 */ /* 0x000fe2000c101124 */
[C---:B------:R-:W-:Y:S02]  /*8380*/  ISETP.LT.OR P3, PT, R0.reuse, 0xf1, !P1 ;  /* 0x000000f10000780c */ /* 0x040fe40004f61670 */
[----:B------:R-:W-:Y:S01]  /*8390*/  @!P5 IMAD R143, R143, R153, RZ ;  /* 0x000000998f8fd224 */ /* 0x000fe200078e02ff */
[----:B------:R-:W-:Y:S01]  /*83a0*/  @!P2 STG.E.U8 desc[UR36][R6.64+0xe8], R9 ;  /* 0x0000e8090600a986 */ /* 0x000fe2000c101124 */
[----:B------:R-:W-:-:S03]  /*83b0*/  ISETP.LT.OR P2, PT, R0, 0xf1, !P0 ;  /* 0x000000f10000780c */ /* 0x000fc60004741670 */
[----:B------:R-:W-:Y:S01]  /*83c0*/  @!P5 STG.E.U8 desc[UR36][R6.64+0xe9], R143 ;  /* 0x0000e98f0600d986 */ /* 0x000fe2000c101124 */
[----:B------:R-:W-:Y:S01]  /*83d0*/  ISETP.LT.OR P5, PT, R0, 0xf9, !P0 ;  /* 0x000000f90000780c */ /* 0x000fe200047a1670 */
[----:B------:R-:W-:-:S04]  /*83e0*/  @!P4 IMAD R145, R145, R153, RZ ;  /* 0x000000999191c224 */ /* 0x000fc800078e02ff */
[-C--:B-1----:R-:W-:Y:S01]  /*83f0*/  @!P3 IMAD R11, R144, R153.reuse, RZ ;  /* 0x00000099900bb224 */ /* 0x082fe200078e02ff */
[----:B------:R-:W-:Y:S01]  /*8400*/  @!P4 STG.E.U8 desc[UR36][R4.64+0xf1], R145 ;  /* 0x0000f1910400c986 */ /* 0x000fe2000c101124 */
[C---:B------:R-:W-:Y:S02]  /*8410*/  ISETP.LT.OR P4, PT, R0.reuse, 0xf2, !P0 ;  /* 0x000000f20000780c */ /* 0x040fe40004781670 */
[C---:B------:R-:W-:Y:S01]  /*8420*/  ISETP.LT.OR P0, PT, R0.reuse, 0xfa, !P0 ;  /* 0x000000fa0000780c */ /* 0x040fe20004701670 */
[----:B------:R1:W-:Y:S01]  /*8430*/  @!P3 STG.E.U8 desc[UR36][R4.64+0xf0], R11 ;  /* 0x0000f00b0400b986 */ /* 0x0003e2000c101124 */
[----:B------:R-:W-:Y:S01]  /*8440*/  ISETP.LT.OR P3, PT, R0, 0xf9, !P1 ;  /* 0x000000f90000780c */ /* 0x000fe20004f61670 */
[----:B0-----:R-:W-:Y:S01]  /*8450*/  @!P2 IMAD R3, R146, R153, RZ ;  /* 0x000000999203a224 */ /* 0x001fe200078e02ff */
[----:B------:R-:W-:-:S04]  /*8460*/  ISETP.LT.OR P1, PT, R0, 0xfa, !P1 ;  /* 0x000000fa0000780c */ /* 0x000fc80004f21670 */
[----:B------:R0:W-:Y:S03]  /*8470*/  @!P2 STG.E.U8 desc[UR36][R6.64+0xf0], R3 ;  /* 0x0000f0030600a986 */ /* 0x0001e6000c101124 */
[-C--:B------:R-:W-:Y:S02]  /*8480*/  @!P4 IMAD R147, R147, R153.reuse, RZ ;  /* 0x000000999393c224 */ /* 0x080fe400078e02ff */
[-C--:B-1----:R-:W-:Y:S02]  /*8490*/  @!P5 IMAD R11, R150, R153.reuse, RZ ;  /* 0x00000099960bd224 */ /* 0x082fe400078e02ff */
[-C--:B------:R-:W-:Y:S01]  /*84a0*/  @!P3 IMAD R9, R148, R153.reuse, RZ ;  /* 0x000000999409b224 */ /* 0x080fe200078e02ff */
[----:B------:R0:W-:Y:S01]  /*84b0*/  @!P4 STG.E.U8 desc[UR36][R6.64+0xf1], R147 ;  /* 0x0000f1930600c986 */ /* 0x0001e2000c101124 */
[-C--:B------:R-:W-:Y:S02]  /*84c0*/  @!P1 IMAD R149, R149, R153.reuse, RZ ;  /* 0x0000009995959224 */ /* 0x080fe400078e02ff */
[----:B------:R-:W-:Y:S01]  /*84d0*/  @!P0 IMAD R151, R151, R153, RZ ;  /* 0x0000009997978224 */ /* 0x000fe200078e02ff */
[----:B------:R0:W-:Y:S04]  /*84e0*/  @!P3 STG.E.U8 desc[UR36][R4.64+0xf8], R9 ;  /* 0x0000f8090400b986 */ /* 0x0001e8000c101124 */
[----:B------:R0:W-:Y:S04]  /*84f0*/  @!P1 STG.E.U8 desc[UR36][R4.64+0xf9], R149 ;  /* 0x0000f99504009986 */ /* 0x0001e8000c101124 */
[----:B------:R0:W-:Y:S04]  /*8500*/  @!P5 STG.E.U8 desc[UR36][R6.64+0xf8], R11 ;  /* 0x0000f80b0600d986 */ /* 0x0001e8000c101124 */
[----:B------:R0:W-:Y:S02]  /*8510*/  @!P0 STG.E.U8 desc[UR36][R6.64+0xf9], R151 ;  /* 0x0000f99706008986 */ /* 0x0001e4000c101124 */
.L_x_295:
[----:B------:R-:W-:Y:S05]  /*8520*/  BSYNC B0 ;  /* 0x0000000000007941 */ /* 0x000fea0003800000 */
.L_x_37:
[----:B0-----:R-:W2:Y:S01]  /*8530*/  LDL.64 R2, [R1] ;  /* 0x0000000001027983 */ /* 0x001ea20000100a00 */
[----:B------:R-:W-:Y:S01]  /*8540*/  ULDC.64 UR4, c[0x0][0x650] ;  /* 0x0001940000047ab9 */ /* 0x000fe20000000a00 */
[----:B------:R0:W-:Y:S01]  /*8550*/  SYNCS.ARRIVE.TRANS64.A1T0 RZ, [R162+UR45], RZ ;  /* 0x000000ffa2ff79a7 */ /* 0x0001e2000810002d */
[----:B------:R-:W-:Y:S01]  /*8560*/  PRMT R0, RZ, 0x7610, R0 ;  /* 0x00007610ff007816 */ /* 0x000fe20000000000 */
[----:B------:R-:W-:Y:S02]  /*8570*/  IMAD.MOV.U32 R19, RZ, RZ, -0x1 ;  /* 0xffffffffff137424 */ /* 0x000fe400078e00ff */
[----:B------:R-:W-:Y:S01]  /*8580*/  IMAD.MOV.U32 R22, RZ, RZ, -0x1 ;  /* 0xffffffffff167424 */ /* 0x000fe200078e00ff */
[----:B--2---:R-:W-:-:S04]  /*8590*/  LEA R18, P0, R2, R18, 0x1 ;  /* 0x0000001202127211 */ /* 0x004fc800078008ff */
[----:B------:R-:W-:Y:S01]  /*85a0*/  LEA.HI.X R17, R2, R17, R23, 0x1, P0 ;  /* 0x0000001102117211 */ /* 0x000fe200000f0c17 */
[----:B------:R-:W-:Y:S01]  /*85b0*/  IMAD.MOV.U32 R2, RZ, RZ, -0x1 ;  /* 0xffffffffff027424 */ /* 0x000fe200078e00ff */
[----:B------:R-:W-:-:S04]  /*85c0*/  ISETP.GE.U32.AND P0, PT, R18, UR4, PT ;  /* 0x0000000412007c0c */ /* 0x000fc8000bf06070 */
[----:B------:R-:W-:-:S13]  /*85d0*/  ISETP.GE.U32.AND.EX P0, PT, R17, UR5, PT, P0 ;  /* 0x0000000511007c0c */ /* 0x000fda000bf06100 */
[----:B0-----:R-:W-:Y:S05]  /*85e0*/  @P0 BRA `(.L_x_296) ;  /* 0x0000000400700947 */ /* 0x001fea0003800000 */
[----:B------:R-:W0:Y:S01]  /*85f0*/  S2R R10, SR_CTAID.X ;  /* 0x00000000000a7919 */ /* 0x000e220000002500 */
[----:B------:R-:W2:Y:S01]  /*8600*/  LDC.64 R8, c[0x0][0x628] ;  /* 0x00018a00ff087b82 */ /* 0x000ea20000000a00 */
[----:B------:R-:W-:Y:S01]  /*8610*/  ULDC UR4, c[0x0][0x150] ;  /* 0x0000540000047ab9 */ /* 0x000fe20000000800 */
[----:B---3--:R-:W-:Y:S01]  /*8620*/  IMAD.MOV.U32 R6, RZ, RZ, R18 ;  /* 0x000000ffff067224 */ /* 0x008fe200078e0012 */
[----:B------:R-:W3:Y:S01]  /*8630*/  S2R R20, SR_CTAID.Y ;  /* 0x0000000000147919 */ /* 0x000ee20000002600 */
[----:B------:R-:W-:-:S04]  /*8640*/  IMAD.MOV.U32 R7, RZ, RZ, R17 ;  /* 0x000000ffff077224 */ /* 0x000fc800078e0011 */
[----:B------:R-:W1:Y:S08]  /*8650*/  LDC R15, c[0x0][0x144] ;  /* 0x00005100ff0f7b82 */ /* 0x000e700000000800 */
[----:B------:R-:W1:Y:S08]  /*8660*/  LDC R0, c[0x0][0x630] ;  /* 0x00018c00ff007b82 */ /* 0x000e700000000800 */
[----:B------:R-:W1:Y:S01]  /*8670*/  LDC.64 R12, c[0x0][0x620] ;  /* 0x00018800ff0c7b82 */ /* 0x000e620000000a00 */
[----:B--2---:R-:W-:-:S04]  /*8680*/  ISETP.NE.U32.AND P0, PT, R8, RZ, PT ;  /* 0x000000ff0800720c */ /* 0x004fc80003f05070 */
[----:B------:R-:W-:Y:S02]  /*8690*/  ISETP.NE.AND.EX P0, PT, R9, RZ, PT, P0 ;  /* 0x000000ff0900720c */ /* 0x000fe40003f05300 */
[----:B0-----:R-:W-:-:S05]  /*86a0*/  I2FP.F32.U32 R2, R10 ;  /* 0x0000000a00027245 */ /* 0x001fca0000201000 */
[----:B------:R-:W-:-:S04]  /*86b0*/  FMUL R2, R2, UR4 ;  /* 0x0000000402027c20 */ /* 0x000fc80008400000 */
[----:B------:R0:W2:Y:S02]  /*86c0*/  F2I.U32.TRUNC.NTZ R14, R2 ;  /* 0x00000002000e7305 */ /* 0x0000a4000020f000 */
[----:B---3--:R-:W-:Y:S05]  /*86d0*/  @!P0 BRA `(.L_x_297) ;  /* 0x0000000000288947 */ /* 0x008fea0003800000 */
[----:B------:R-:W3:Y:S02]  /*86e0*/  LDC R3, c[0x0][0x634] ;  /* 0x00018d00ff037b82 */ /* 0x000ee40000000800 */
[----:B---3--:R-:W-:-:S05]  /*86f0*/  IADD3 R7, P0, R18, R3, RZ ;  /* 0x0000000312077210 */ /* 0x008fca0007f1e0ff */
[----:B-1----:R-:W-:-:S04]  /*8700*/  IMAD.X R11, RZ, RZ, R17, P0 ;  /* 0x000000ffff0b7224 */ /* 0x002fc800000e0611 */
[----:B0-----:R-:W-:-:S04]  /*8710*/  IMAD.WIDE.U32 R2, R11, R8, RZ ;  /* 0x000000080b027225 */ /* 0x001fc800078e00ff */
[----:B----4-:R-:W-:-:S04]  /*8720*/  IMAD.WIDE.U32 R4, P0, R7, R9, R2 ;  /* 0x0000000907047225 */ /* 0x010fc80007800002 */
[----:B------:R-:W-:-:S04]  /*8730*/  IMAD.WIDE.U32 R2, R7, R8, RZ ;  /* 0x0000000807027225 */ /* 0x000fc800078e00ff */
[----:B------:R-:W-:Y:S01]  /*8740*/  IMAD.X R7, RZ, RZ, RZ, P0 ;  /* 0x000000ffff077224 */ /* 0x000fe200000e06ff */
[----:B------:R-:W-:Y:S01]  /*8750*/  IADD3 RZ, P0, R3, R4, RZ ;  /* 0x0000000403ff7210 */ /* 0x000fe20007f1e0ff */
[----:B------:R-:W-:-:S04]  /*8760*/  IMAD.MOV.U32 R6, RZ, RZ, R5 ;  /* 0x000000ffff067224 */ /* 0x000fc800078e0005 */
[----:B------:R-:W-:-:S08]  /*8770*/  IMAD.WIDE.U32.X R6, R11, R9, R6, P0 ;  /* 0x000000090b067225 */ /* 0x000fd000000e0406 */
.L_x_297:
[----:B------:R-:W3:Y:S01]  /*8780*/  LDC.64 R26, c[0x0][0x640] ;  /* 0x00019000ff1a7b82 */ /* 0x000ee20000000a00 */
[-C--:B-1----:R-:W-:Y:S01]  /*8790*/  SHF.R.U64 R11, R6, R0.reuse, R7 ;  /* 0x00000000060b7219 */ /* 0x082fe20000001207 */
[----:B------:R-:W-:Y:S01]  /*87a0*/  IMAD.MOV.U32 R19, RZ, RZ, R17 ;  /* 0x000000ffff137224 */ /* 0x000fe200078e0011 */
[----:B------:R-:W-:Y:S01]  /*87b0*/  SHF.R.U32.HI R0, RZ, R0, R7 ;  /* 0x00000000ff007219 */ /* 0x000fe20000011607 */
[----:B--2---:R-:W-:Y:S01]  /*87c0*/  IMAD.MOV R14, RZ, RZ, -R14 ;  /* 0x000000ffff0e7224 */ /* 0x004fe200078e0a0e */
[----:B----4-:R-:W-:Y:S01]  /*87d0*/  IADD3 R5, P0, RZ, -R11, RZ ;  /* 0x8000000bff057210 */ /* 0x010fe20007f1e0ff */
[----:B------:R-:W-:Y:S01]  /*87e0*/  ULDC UR4, c[0x0][0x154] ;  /* 0x0000550000047ab9 */ /* 0x000fe20000000800 */
[----:B------:R-:W-:Y:S01]  /*87f0*/  IMAD.MOV.U32 R7, RZ, RZ, 0x1 ;  /* 0x00000001ff077424 */ /* 0x000fe200078e00ff */
[----:B------:R-:W1:Y:S01]  /*8800*/  LDC R4, c[0x0][0x618] ;  /* 0x00018600ff047b82 */ /* 0x000e620000000800 */
[----:B------:R-:W-:Y:S02]  /*8810*/  IMAD R22, R15, R14, R10 ;  /* 0x0000000e0f167224 */ /* 0x000fe400078e020a */
[----:B------:R-:W-:-:S04]  /*8820*/  IMAD.X R3, RZ, RZ, ~R0, P0 ;  /* 0x000000ffff037224 */ /* 0x000fc800000e0e00 */
[-C--:B------:R-:W-:Y:S01]  /*8830*/  IMAD R0, R3, R12.reuse, RZ ;  /* 0x0000000c03007224 */ /* 0x080fe200078e02ff */
[----:B------:R-:W2:Y:S01]  /*8840*/  LDC R6, c[0x0][0x608] ;  /* 0x00018200ff067b82 */ /* 0x000ea20000000800 */
[----:B0-----:R-:W-:-:S04]  /*8850*/  IMAD.WIDE.U32 R2, R5, R12, R18 ;  /* 0x0000000c05027225 */ /* 0x001fc800078e0012 */
[----:B------:R-:W-:Y:S01]  /*8860*/  IMAD R5, R5, R13, R0 ;  /* 0x0000000d05057224 */ /* 0x000fe200078e0200 */
[----:B------:R-:W-:Y:S02]  /*8870*/  I2FP.F32.U32 R0, R20 ;  /* 0x0000001400007245 */ /* 0x000fe40000201000 */
[----:B------:R-:W0:Y:S01]  /*8880*/  LDC R24, c[0x0][0x658] ;  /* 0x00019600ff187b82 */ /* 0x000e220000000800 */
[----:B------:R-:W-:Y:S01]  /*8890*/  IMAD.IADD R3, R3, 0x1, R5 ;  /* 0x0000000103037824 */ /* 0x000fe200078e0205 */
[----:B---3--:R-:W-:Y:S01]  /*88a0*/  ISETP.NE.U32.AND P0, PT, R26, RZ, PT ;  /* 0x000000ff1a00720c */ /* 0x008fe20003f05070 */
[----:B------:R-:W-:Y:S01]  /*88b0*/  FMUL R0, R0, UR4 ;  /* 0x0000000400007c20 */ /* 0x000fe20008400000 */
[----:B------:R-:W-:Y:S02]  /*88c0*/  IMAD.MOV.U32 R5, RZ, RZ, -0x1 ;  /* 0xffffffffff057424 */ /* 0x000fe400078e00ff */
[----:B------:R-:W-:Y:S01]  /*88d0*/  ISETP.NE.AND.EX P0, PT, R27, RZ, PT, P0 ;  /* 0x000000ff1b00720c */ /* 0x000fe20003f05300 */
[----:B------:R3:W4:Y:S01]  /*88e0*/  F2I.U32.TRUNC.NTZ R12, R0 ;  /* 0x00000000000c7305 */ /* 0x000722000020f000 */
[----:B------:R-:W3:Y:S01]  /*88f0*/  LDC R15, c[0x0][0x148] ;  /* 0x00005200ff0f7b82 */ /* 0x000ee20000000800 */
[----:B-1----:R-:W-:-:S02]  /*8900*/  SHF.R.U64 R10, R2, R4, R3 ;  /* 0x00000004020a7219 */ /* 0x002fc40000001203 */
[----:B------:R-:W-:-:S05]  /*8910*/  SHF.R.U32.HI R3, RZ, R4, R3 ;  /* 0x00000004ff037219 */ /* 0x000fca0000011603 */
[----:B------:R-:W1:Y:S01]  /*8920*/  LDC R14, c[0x0][0x600] ;  /* 0x00018000ff0e7b82 */ /* 0x000e620000000800 */
[-CC-:B--2---:R-:W-:Y:S02]  /*8930*/  SHF.R.U64 R8, R10, R6.reuse, R3.reuse ;  /* 0x000000060a087219 */ /* 0x184fe40000001203 */
[----:B------:R-:W-:-:S05]  /*8940*/  SHF.R.U32.HI R3, RZ, R6, R3 ;  /* 0x00000006ff037219 */ /* 0x000fca0000011603 */
[----:B------:R-:W2:Y:S01]  /*8950*/  LDC R21, c[0x0][0x648] ;  /* 0x00019200ff157b82 */ /* 0x000ea20000000800 */
[-CC-:B0-----:R-:W-:Y:S02]  /*8960*/  SHF.R.U64 R13, R8, R24.reuse, R3.reuse ;  /* 0x00000018080d7219 */ /* 0x181fe40000001203 */
[-C--:B------:R-:W-:Y:S02]  /*8970*/  SHF.L.U32 R5, R5, R24.reuse, RZ ;  /* 0x0000001805057219 */ /* 0x080fe400000006ff */
[-C--:B------:R-:W-:Y:S01]  /*8980*/  SHF.R.U32.HI R3, RZ, R24.reuse, R3 ;  /* 0x00000018ff037219 */ /* 0x080fe20000011603 */
[----:B------:R-:W-:Y:S01]  /*8990*/  IMAD.MOV.U32 R2, RZ, RZ, R13 ;  /* 0x000000ffff027224 */ /* 0x000fe200078e000d */
[----:B------:R-:W-:Y:S01]  /*89a0*/  SHF.L.U32 R24, R7, R24, RZ ;  /* 0x0000001807187219 */ /* 0x000fe200000006ff */
[----:B------:R-:W0:Y:S01]  /*89b0*/  LDC R25, c[0x0][0x638] ;  /* 0x00018e00ff197b82 */ /* 0x000e220000000800 */
[----:B------:R-:W-:-:S07]  /*89c0*/  LOP3.LUT R19, RZ, R5, RZ, 0x33, !PT ;  /* 0x00000005ff137212 */ /* 0x000fce00078e33ff */
[----:B------:R-:W0:Y:S01]  /*89d0*/  LDC R28, c[0x0][0x610] ;  /* 0x00018400ff1c7b82 */ /* 0x000e220000000800 */
[----:B----4-:R-:W-:Y:S05]  /*89e0*/  @!P0 BRA `(.L_x_298) ;  /* 0x0000000000288947 */ /* 0x010fea0003800000 */
[----:B---3--:R-:W3:Y:S02]  /*89f0*/  LDC R0, c[0x0][0x64c] ;  /* 0x00019300ff007b82 */ /* 0x008ee40000000800 */
[----:B---3--:R-:W-:-:S05]  /*8a00*/  IADD3 R7, P0, R13, R0, RZ ;  /* 0x000000000d077210 */ /* 0x008fca0007f1e0ff */
        /* <DEDUP_REMOVED lines=8> */
.L_x_298:
[----:B------:R-:W4:Y:S01]  /*8a90*/  LDC R4, c[0x0][0x65c] ;  /* 0x00019700ff047b82 */ /* 0x000f220000000800 */
[----:B--23--:R-:W-:Y:S01]  /*8aa0*/  SHF.R.U64 R0, R2, R21, R3 ;  /* 0x0000001502007219 */ /* 0x00cfe20000001203 */
[----:B-1----:R-:W-:Y:S01]  /*8ab0*/  VIADD R3, R14, 0xffffffff ;  /* 0xffffffff0e037836 */ /* 0x002fe20000000000 */
[----:B------:R-:W-:Y:S01]  /*8ac0*/  LOP3.LUT R19, R8, R19, RZ, 0xc0, !PT ;  /* 0x0000001308137212 */ /* 0x000fe200078ec0ff */
[----:B------:R-:W-:Y:S02]  /*8ad0*/  IMAD.MOV R12, RZ, RZ, -R12 ;  /* 0x000000ffff0c7224 */ /* 0x000fe400078e0a0c */
[----:B------:R-:W-:Y:S01]  /*8ae0*/  IMAD.MOV R2, RZ, RZ, -R0 ;  /* 0x000000ffff027224 */ /* 0x000fe200078e0a00 */
[----:B------:R-:W-:Y:S01]  /*8af0*/  LOP3.LUT R3, R10, R3, RZ, 0xc0, !PT ;  /* 0x000000030a037212 */ /* 0x000fe200078ec0ff */
[----:B------:R-:W-:Y:S02]  /*8b00*/  IMAD R19, R24, R0, R19 ;  /* 0x0000000018137224 */ /* 0x000fe400078e0213 */
[----:B0-----:R-:W-:-:S04]  /*8b10*/  IMAD R0, R2, R25, R13 ;  /* 0x0000001902007224 */ /* 0x001fc800078e020d */
[----:B------:R-:W-:Y:S01]  /*8b20*/  IMAD R2, R0, R14, R3 ;  /* 0x0000000e00027224 */ /* 0x000fe200078e0203 */
[----:B----4-:R-:W-:Y:S01]  /*8b30*/  ISETP.NE.AND P0, PT, R4, 0x1, PT ;  /* 0x000000010400780c */ /* 0x010fe20003f05270 */
[----:B------:R-:W-:-:S05]  /*8b40*/  IMAD.MOV.U32 R4, RZ, RZ, 0x1 ;  /* 0x00000001ff047424 */ /* 0x000fca00078e00ff */
[----:B------:R-:W-:-:S07]  /*8b50*/  PRMT R0, R4, 0x7610, R0 ;  /* 0x0000761004007816 */ /* 0x000fce0000000000 */
[----:B------:R-:W-:-:S04]  /*8b60*/  @P0 IMAD R22, R15, R12, R20 ;  /* 0x0000000c0f160224 */ /* 0x000fc800078e0214 */
[----:B------:R-:W-:-:S05]  /*8b70*/  IMAD R19, R19, R28, R22 ;  /* 0x0000001c13137224 */ /* 0x000fca00078e0216 */
[----:B------:R-:W-:Y:S02]  /*8b80*/  SEL R22, R2, R19, !P0 ;  /* 0x0000001302167207 */ /* 0x000fe40004000000 */
[----:B------:R-:W-:Y:S01]  /*8b90*/  SEL R19, R19, R2, !P0 ;  /* 0x0000000213137207 */ /* 0x000fe20004000000 */
[----:B------:R-:W-:-:S07]  /*8ba0*/  IMAD.MOV.U32 R2, RZ, RZ, R11 ;  /* 0x000000ffff027224 */ /* 0x000fce00078e000b */
.L_x_296:
[----:B------:R-:W-:Y:S02]  /*8bb0*/  LOP3.LUT P0, RZ, R0, 0xff, RZ, 0xc0, !PT ;  /* 0x000000ff00ff7812 */ /* 0x000fe4000780c0ff */
[----:B------:R-:W-:-:S11]  /*8bc0*/  LOP3.LUT R165, R165, 0x1, RZ, 0x3c, !PT ;  /* 0x00000001a5a57812 */ /* 0x000fd600078e3cff */
[----:B------:R-:W-:Y:S05]  /*8bd0*/  @P0 BRA `(.L_x_299) ;  /* 0xffffff8c00440947 */ /* 0x000fea000383ffff */
[----:B------:R-:W-:Y:S05]  /*8be0*/  EXIT ;  /* 0x000000000000794d */ /* 0x000fea0003800000 */
.L_x_18:
[----:B------:R-:W-:-:S08]  /*8bf0*/  ISETP.NE.AND P0, PT, R5, RZ, PT ;  /* 0x000000ff0500720c */ /* 0x000fd00003f05270 */
[----:B0-----:R-:W0:-:S00]  /*8c00*/  USETMAXREG.DEALLOC.CTAPOOL 0x28 ;  /* 0x00000028000079c8 */ /* 0x001e0000080e0500 */
[----:B------:R-:W-:Y:S05]  /*8c10*/  @P0 EXIT ;  /* 0x000000000000094d */ /* 0x000fea0003800000 */
[----:B0-----:R-:W-:Y:S01]  /*8c20*/  LOP3.LUT P0, RZ, R8, 0xff, RZ, 0xc0, !PT ;  /* 0x000000ff08ff7812 */ /* 0x001fe2000780c0ff */
[----:B------:R-:W-:Y:S02]  /*8c30*/  IMAD.MOV.U32 R0, RZ, RZ, 0x1 ;  /* 0x00000001ff007424 */ /* 0x000fe400078e00ff */
[----:B------:R-:W-:-:S10]  /*8c40*/  IMAD.MOV.U32 R8, RZ, RZ, RZ ;  /* 0x000000ffff087224 */ /* 0x000fd400078e00ff */
[----:B------:R-:W-:Y:S05]  /*8c50*/  @!P0 BRA `(.L_x_300) ;  /* 0x0000000c00408947 */ /* 0x000fea0003800000 */
[----:B------:R-:W0:Y:S01]  /*8c60*/  S2R R10, SR_CgaCtaId ;  /* 0x00000000000a7919 */ /* 0x000e220000008800 */
[----:B------:R-:W-:Y:S01]  /*8c70*/  LOP3.LUT P0, RZ, R4, 0x1f, RZ, 0xc0, !PT ;  /* 0x0000001f04ff7812 */ /* 0x000fe2000780c0ff */
[----:B------:R-:W-:Y:S01]  /*8c80*/  ULDC UR5, c[0x0][0x658] ;  /* 0x0001960000057ab9 */ /* 0x000fe20000000800 */
[C---:B------:R-:W-:Y:S01]  /*8c90*/  ISETP.NE.AND P2, PT, R3.reuse, RZ, PT ;  /* 0x000000ff0300720c */ /* 0x040fe20003f45270 */
[----:B------:R-:W-:Y:S01]  /*8ca0*/  UMOV UR6, 0xffffffff ;  /* 0xffffffff00067882 */ /* 0x000fe20000000000 */
[----:B------:R-:W-:Y:S01]  /*8cb0*/  ISETP.NE.OR P0, PT, R3, RZ, !P0 ;  /* 0x000000ff0300720c */ /* 0x000fe20004705670 */
[----:B------:R-:W-:Y:S01]  /*8cc0*/  BSSY B0, `(.L_x_300) ;  /* 0x00000c9000007945 */ /* 0x000fe20003800000 */
[----:B------:R-:W-:Y:S01]  /*8cd0*/  USHF.L.U32 UR6, UR6, UR5, URZ ;  /* 0x0000000506067299 */ /* 0x000fe2000800063f */
[----:B------:R-:W-:Y:S01]  /*8ce0*/  IMAD.MOV.U32 R9, RZ, RZ, 0x1 ;  /* 0x00000001ff097424 */ /* 0x000fe200078e00ff */
[----:B------:R-:W-:Y:S01]  /*8cf0*/  LOP3.LUT R6, R16, 0x2, RZ, 0xfc, !PT ;  /* 0x0000000210067812 */ /* 0x000fe200078efcff */
[----:B------:R-:W-:Y:S01]  /*8d00*/  IMAD.MOV.U32 R0, RZ, RZ, 0x1 ;  /* 0x00000001ff007424 */ /* 0x000fe200078e00ff */
[----:B------:R-:W-:Y:S01]  /*8d10*/  ULDC UR4, c[0x0][0x600] ;  /* 0x0001800000047ab9 */ /* 0x000fe20000000800 */
[----:B------:R-:W-:Y:S01]  /*8d20*/  IMAD.MOV.U32 R8, RZ, RZ, RZ ;  /* 0x000000ffff087224 */ /* 0x000fe200078e00ff */
[----:B------:R-:W-:Y:S01]  /*8d30*/  UMOV UR7, 0x1 ;  /* 0x0000000100077882 */ /* 0x000fe20000000000 */
[----:B------:R-:W-:-:S02]  /*8d40*/  UIADD3 UR19, UR40, 0x1, URZ ;  /* 0x0000000128137890 */ /* 0x000fc4000fffe03f */
[----:B------:R-:W-:Y:S02]  /*8d50*/  UIADD3 UR15, UR4, -0x1, URZ ;  /* 0xffffffff040f7890 */ /* 0x000fe4000fffe03f */
[----:B------:R-:W-:Y:S02]  /*8d60*/  USHF.L.U32 UR17, UR7, UR5, URZ ;  /* 0x0000000507117299 */ /* 0x000fe4000800063f */
[----:B------:R-:W-:Y:S01]  /*8d70*/  ULOP3.LUT UR16, URZ, UR6, URZ, 0x33, !UPT ;  /* 0x000000063f107292 */ /* 0x000fe2000f8e333f */
[----:B------:R-:W-:Y:S01]  /*8d80*/  ULDC.64 UR20, c[0x0][0x198] ;  /* 0x0000660000147ab9 */ /* 0x000fe20000000a00 */
[C---:B0-----:R-:W-:Y:S02]  /*8d90*/  IMAD.SHL.U32 R3, R10.reuse, 0x1000, RZ ;  /* 0x000010000a037824 */ /* 0x041fe400078e00ff */
[----:B------:R-:W-:-:S03]  /*8da0*/  IMAD.SHL.U32 R10, R10, 0x80, RZ ;  /* 0x000000800a0a7824 */ /* 0x000fc600078e00ff */
[----:B------:R-:W-:Y:S02]  /*8db0*/  LOP3.LUT R3, R3, 0x1000, RZ, 0xc0, !PT ;  /* 0x0000100003037812 */ /* 0x000fe400078ec0ff */
[----:B------:R-:W-:-:S03]  /*8dc0*/  LOP3.LUT R10, R10, 0x80, RZ, 0xc0, !PT ;  /* 0x000000800a0a7812 */ /* 0x000fc600078ec0ff */
[----:B------:R-:W-:-:S07]  /*8dd0*/  VIADD R7, R3, 0xb280 ;  /* 0x0000b28003077836 */ /* 0x000fce0000000000 */
.L_x_312:
[----:B------:R-:W-:-:S03]  /*8de0*/  UMOV UR4, 0xffffffff ;  /* 0xffffffff00047882 */ /* 0x000fc60000000000 */
[----:B------:R-:W-:Y:S05]  /*8df0*/  BRA.DIV UR4, `(.L_x_301) ;  /* 0x0000001a04747947 */ /* 0x000fea000b800000 */
[----:B------:R-:W-:-:S13]  /*8e00*/  ELECT P6, URZ, PT ;  /* 0x00000000003f782f */ /* 0x000fda00038c0000 */
.L_x_343:
[----:B------:R-:W0:Y:S01]  /*8e10*/  LDC R3, c[0x0][0x28c] ;  /* 0x0000a300ff037b82 */ /* 0x000e220000000800 */
[----:B------:R-:W-:Y:S01]  /*8e20*/  BSSY B1, `(.L_x_302) ;  /* 0x0000039000017945 */ /* 0x000fe20003800000 */
[----:B0-----:R-:W-:-:S13]  /*8e30*/  ISETP.LT.OR P6, PT, R3, 0x1, !P6 ;  /* 0x000000010300780c */ /* 0x001fda00077c1670 */
[----:B------:R-:W-:Y:S05]  /*8e40*/  @P6 BRA `(.L_x_303) ;  /* 0x0000000000d86947 */ /* 0x000fea0003800000 */
[----:B------:R-:W-:Y:S02]  /*8e50*/  IMAD R22, R22, 0x100, R10 ;  /* 0x0000010016167824 */ /* 0x000fe400078e020a */
[----:B------:R-:W-:Y:S02]  /*8e60*/  IMAD.SHL.U32 R19, R19, 0x40, RZ ;  /* 0x0000004013137824 */ /* 0x000fe400078e00ff */
[----:B------:R-:W-:Y:S02]  /*8e70*/  IMAD.MOV.U32 R14, RZ, RZ, RZ ;  /* 0x000000ffff0e7224 */ /* 0x000fe400078e00ff */
[----:B------:R-:W-:Y:S02]  /*8e80*/  IMAD.U32 R15, RZ, RZ, UR19 ;  /* 0x00000013ff0f7e24 */ /* 0x000fe4000f8e00ff */
[----:B------:R-:W-:Y:S02]  /*8e90*/  IMAD.MOV.U32 R3, RZ, RZ, R0 ;  /* 0x000000ffff037224 */ /* 0x000fe400078e0000 */
[----:B------:R-:W-:-:S07]  /*8ea0*/  IMAD.MOV.U32 R4, RZ, RZ, R8 ;  /* 0x000000ffff047224 */ /* 0x000fce00078e0008 */
.L_x_307:
[----:B------:R-:W0:Y:S01]  /*8eb0*/  S2R R12, SR_CgaCtaId ;  /* 0x00000000000c7919 */ /* 0x000e220000008800 */
[----:B------:R-:W-:Y:S01]  /*8ec0*/  MOV R5, 0x400 ;  /* 0x0000040000057802 */ /* 0x000fe20000000f00 */
[----:B------:R-:W1:Y:S03]  /*8ed0*/  @!P2 LDC R11, c[0x0][0x500] ;  /* 0x00014000ff0bab82 */ /* 0x000e660000000800 */
[----:B0-----:R-:W-:Y:S02]  /*8ee0*/  LEA R13, R12, R5, 0x18 ;  /* 0x000000050c0d7211 */ /* 0x001fe400078ec0ff */
[----:B------:R-:W-:-:S03]  /*8ef0*/  SHF.L.U32 R5, R3, 0x1f, RZ ;  /* 0x0000001f03057819 */ /* 0x000fc600000006ff */
[----:B------:R-:W-:-:S04]  /*8f00*/  IMAD R12, R4, 0x8, R13 ;  /* 0x00000008040c7824 */ /* 0x000fc800078e020d */
[----:B------:R-:W0:Y:S02]  /*8f10*/  SYNCS.PHASECHK.TRANS64.TRYWAIT P1, [R12+URZ+0xb0], R5 ;  /* 0x0000b0050c0075a7 */ /* 0x000e24000802017f */
[----:B01----:R-:W-:Y:S05]  /*8f20*/  @!P1 BRA `(.L_x_304) ;  /* 0x0000001800489947 */ /* 0x003fea0003800000 */
.L_x_344:
[----:B0-----:R-:W-:Y:S01]  /*8f30*/  PRMT R5, R6, 0x9910, RZ ;  /* 0x0000991006057816 */ /* 0x001fe200000000ff */
[----:B------:R0:W-:Y:S03]  /*8f40*/  @!P2 SYNCS.ARRIVE.TRANS64 RZ, [R12+URZ], R11 ;  /* 0x0000000b0cffa9a7 */ /* 0x0001e6000800003f */
[----:B------:R-:W-:-:S13]  /*8f50*/  ISETP.NE.AND P1, PT, R5, 0x2, PT ;  /* 0x000000020500780c */ /* 0x000fda0003f25270 */
[----:B0-----:R-:W-:Y:S05]  /*8f60*/  @P1 BRA `(.L_x_305) ;  /* 0x0000000000041947 */ /* 0x001fea0003800000 */
[----:B------:R-:W-:Y:S01]  /*8f70*/  BPT.TRAP 0x1 ;  /* 0x000000040000795c */ /* 0x000fe20000300000 */
.L_x_305:
[----:B------:R-:W-:Y:S05]  /*8f80*/  @P0 BRA `(.L_x_306) ;  /* 0x0000000000040947 */ /* 0x000fea0003800000 */
[----:B------:R-:W-:Y:S01]  /*8f90*/  BPT.TRAP 0x1 ;  /* 0x000000040000795c */ /* 0x000fe20000300000 */
.L_x_306:
[----:B------:R-:W-:Y:S01]  /*8fa0*/  R2UR UR13, R13 ;  /* 0x000000000d0d72ca */ /* 0x000fe200000e0000 */
[----:B------:R-:W-:Y:S01]  /*8fb0*/  IMAD R13, R4, 0x800, R13 ;  /* 0x00000800040d7824 */ /* 0x000fe200078e020d */
[----:B------:R-:W-:Y:S01]  /*8fc0*/  R2UR UR9, R12 ;  /* 0x000000000c0972ca */ /* 0x000fe200000e0000 */
[C---:B------:R-:W-:Y:S01]  /*8fd0*/  IMAD R5, R4.reuse, 0x2000, R7 ;  /* 0x0000200004057824 */ /* 0x040fe200078e0207 */
[----:B------:R-:W-:Y:S01]  /*8fe0*/  UIADD3 UR4, UP0, UR20, 0xf0, URZ ;  /* 0x000000f014047890 */ /* 0x000fe2000ff1e03f */
[----:B------:R-:W-:Y:S01]  /*8ff0*/  VIADD R15, R15, 0xffffffff ;  /* 0xffffffff0f0f7836 */ /* 0x000fe20000000000 */
[----:B------:R-:W-:Y:S01]  /*9000*/  R2UR UR5, R13 ;  /* 0x000000000d0572ca */ /* 0x000fe200000e0000 */
[----:B------:R-:W-:Y:S01]  /*9010*/  UIADD3 UR22, UP1, UR20, 0x1f0, URZ ;  /* 0x000001f014167890 */ /* 0x000fe2000ff3e03f */
[----:B------:R-:W-:Y:S01]  /*9020*/  R2UR UR8, R5 ;  /* 0x00000000050872ca */ /* 0x000fe200000e0000 */
[----:B------:R-:W-:Y:S01]  /*9030*/  VIADD R4, R4, 0x1 ;  /* 0x0000000104047836 */ /* 0x000fe20000000000 */
[----:B------:R-:W-:Y:S01]  /*9040*/  R2UR UR11, R19 ;  /* 0x00000000130b72ca */ /* 0x000fe200000e0000 */
[----:B------:R-:W-:Y:S01]  /*9050*/  UIADD3.X UR23, URZ, UR21, URZ, UP1, !UPT ;  /* 0x000000153f177290 */ /* 0x000fe20008ffe43f */
[----:B------:R-:W-:Y:S01]  /*9060*/  R2UR UR10, R14 ;  /* 0x000000000e0a72ca */ /* 0x000fe200000e0000 */
[----:B------:R-:W-:Y:S01]  /*9070*/  UMOV UR6, 0x0 ;  /* 0x0000000000067882 */ /* 0x000fe20000000000 */
[----:B------:R-:W-:Y:S01]  /*9080*/  R2UR UR12, R2 ;  /* 0x00000000020c72ca */ /* 0x000fe200000e0000 */
[----:B------:R-:W-:Y:S01]  /*9090*/  UMOV UR7, 0x10000000 ;  /* 0x1000000000077882 */ /* 0x000fe20000000000 */
[----:B------:R-:W-:Y:S01]  /*90a0*/  R2UR UR18, R22 ;  /* 0x00000000161272ca */ /* 0x000fe200000e0000 */
[----:B------:R-:W-:Y:S01]  /*90b0*/  UMOV UR24, 0x30000 ;  /* 0x0003000000187882 */ /* 0x000fe20000000000 */
[----:B------:R-:W-:Y:S01]  /*90c0*/  ISETP.GT.AND P3, PT, R15, 0x1, PT ;  /* 0x000000010f00780c */ /* 0x000fe20003f64270 */
[----:B------:R-:W-:Y:S01]  /*90d0*/  UIADD3 UR14, UR5, 0x280, URZ ;  /* 0x00000280050e7890 */ /* 0x000fe2000fffe03f */
[----:B------:R-:W-:Y:S01]  /*90e0*/  ISETP.NE.AND P1, PT, R4, 0x16, PT ;  /* 0x000000160400780c */ /* 0x000fe20003f25270 */
[----:B------:R-:W-:Y:S01]  /*90f0*/  UIADD3.X UR5, URZ, UR21, URZ, UP0, !UPT ;  /* 0x000000153f057290 */ /* 0x000fe200087fe43f */
[----:B------:R-:W-:Y:S01]  /*9100*/  VIADD R14, R14, 0x20 ;  /* 0x000000200e0e7836 */ /* 0x000fe20000000000 */
[----:B------:R-:W-:Y:S01]  /*9110*/  UIADD3 UR13, UR13, UR8, URZ ;  /* 0x000000080d0d7290 */ /* 0x000fe2000fffe03f */
[----:B------:R-:W-:-:S02]  /*9120*/  SEL R12, RZ, 0x1, P1 ;  /* 0x00000001ff0c7807 */ /* 0x000fc40000800000 */
[----:B------:R-:W-:Y:S01]  /*9130*/  UMOV UR8, UR14 ;  /* 0x0000000e00087c82 */ /* 0x000fe20008000000 */
[----:B------:R-:W-:Y:S02]  /*9140*/  SEL R4, R4, RZ, P1 ;  /* 0x000000ff04047207 */ /* 0x000fe40000800000 */
[----:B------:R-:W-:Y:S01]  /*9150*/  LOP3.LUT R3, R3, R12, RZ, 0x3c, !PT ;  /* 0x0000000c03037212 */ /* 0x000fe200078e3cff */
[----:B------:R0:W-:Y:S02]  /*9160*/  UTMALDG.3D [UR8], [UR4], desc[UR6] ;  /* 0x00000608040075b4 */ /* 0x0001e40008011000 */
[----:B0-----:R-:W-:Y:S01]  /*9170*/  UMOV UR11, UR18 ;  /* 0x00000012000b7c82 */ /* 0x001fe20008000000 */
[----:B------:R-:W-:Y:S02]  /*9180*/  UMOV UR8, UR13 ;  /* 0x0000000d00087c82 */ /* 0x000fe40008000000 */
[----:B------:R0:W-:Y:S02]  /*9190*/  UTMALDG.3D.MULTICAST [UR8], [UR22], UR24, desc[UR6] ;  /* 0x00000608160073b4 */ /* 0x0001e40008011818 */
[----:B0-----:R-:W-:Y:S05]  /*91a0*/  @P3 BRA `(.L_x_307) ;  /* 0xfffffffc00403947 */ /* 0x001fea000383ffff */
.L_x_303:
[----:B------:R-:W-:Y:S05]  /*91b0*/  BSYNC B1 ;  /* 0x0000000000017941 */ /* 0x000fea0003800000 */
.L_x_302:
[----:B------:R-:W2:Y:S01]  /*91c0*/  LDL.64 R12, [R1] ;  /* 0x00000000010c7983 */ /* 0x000ea20000100a00 */
[----:B------:R-:W-:Y:S01]  /*91d0*/  LOP3.LUT P4, RZ, R9, 0xff, RZ, 0xc0, !PT ;  /* 0x000000ff09ff7812 */ /* 0x000fe2000788c0ff */
[----:B------:R-:W-:Y:S01]  /*91e0*/  VIADD R8, R8, UR40 ;  /* 0x0000002808087c36 */ /* 0x000fe20008000000 */
[----:B------:R-:W-:Y:S01]  /*91f0*/  ULDC.64 UR4, c[0x0][0x650] ;  /* 0x0001940000047ab9 */ /* 0x000fe20000000a00 */
[----:B------:R-:W-:Y:S01]  /*9200*/  IMAD.U32 R5, RZ, RZ, UR40 ;  /* 0x00000028ff057e24 */ /* 0x000fe2000f8e00ff */
[----:B------:R-:W-:Y:S01]  /*9210*/  UISETP.GE.U32.AND UP0, UPT, UR40, 0x16, UPT ;  /* 0x000000162800788c */ /* 0x000fe2000bf06070 */
[----:B------:R-:W-:Y:S01]  /*9220*/  BSSY B1, `(.L_x_308) ;  /* 0x0000070000017945 */ /* 0x000fe20003800000 */
[----:B------:R-:W-:Y:S01]  /*9230*/  ISETP.GT.U32.AND P1, PT, R8, 0x15, PT ;  /* 0x000000150800780c */ /* 0x000fe20003f24070 */
[----:B------:R-:W-:Y:S01]  /*9240*/  IMAD.MOV.U32 R19, RZ, RZ, -0x1 ;  /* 0xffffffffff137424 */ /* 0x000fe200078e00ff */
[----:B------:R-:W-:Y:S01]  /*9250*/  PRMT R9, RZ, 0x7610, R9 ;  /* 0x00007610ff097816 */ /* 0x000fe20000000009 */
[----:B------:R-:W-:Y:S01]  /*9260*/  IMAD.MOV.U32 R22, RZ, RZ, -0x1 ;  /* 0xffffffffff167424 */ /* 0x000fe200078e00ff */
[----:B------:R-:W-:-:S02]  /*9270*/  ISETP.LT.U32.AND P1, PT, R5, 0x16, P1 ;  /* 0x000000160500780c */ /* 0x000fc40000f21070 */
[----:B------:R-:W-:Y:S01]  /*9280*/  PLOP3.LUT P3, PT, PT, PT, UP0, 0x80, 0x0 ;  /* 0x000000000000781c */ /* 0x000fe20003f6f008 */
[----:B------:R-:W0:Y:S01]  /*9290*/  @P4 S2R R3, SR_CgaCtaId ;  /* 0x0000000000034919 */ /* 0x000e220000008800 */
[----:B------:R-:W-:-:S04]  /*92a0*/  @P4 MOV R2, 0x400 ;  /* 0x0000040000024802 */ /* 0x000fc80000000f00 */
[----:B0-----:R-:W-:Y:S01]  /*92b0*/  @P4 LEA R4, R3, R2, 0x18 ;  /* 0x0000000203044211 */ /* 0x001fe200078ec0ff */
[----:B------:R-:W-:-:S03]  /*92c0*/  IMAD.WIDE.U32 R2, R8, -0x45d1745d, RZ ;  /* 0xba2e8ba308027825 */ /* 0x000fc600078e00ff */
[----:B------:R0:W-:Y:S01]  /*92d0*/  @P4 SYNCS.ARRIVE.TRANS64.A1T0 RZ, [R4+URZ+0x198], RZ ;  /* 0x000198ff04ff49a7 */ /* 0x0001e2000810003f */
[----:B------:R-:W-:Y:S01]  /*92e0*/  IMAD.MOV.U32 R2, RZ, RZ, -0x1 ;  /* 0xffffffffff027424 */ /* 0x000fe200078e00ff */
[----:B------:R-:W-:Y:S02]  /*92f0*/  SHF.R.U32.HI R5, RZ, 0x4, R3 ;  /* 0x00000004ff057819 */ /* 0x000fe40000011603 */
[----:B------:R-:W-:-:S03]  /*9300*/  SEL R3, RZ, 0x1, !P1 ;  /* 0x00000001ff037807 */ /* 0x000fc60004800000 */
[----:B------:R-:W-:Y:S01]  /*9310*/  IMAD R8, R5, -0x16, R8 ;  /* 0xffffffea05087824 */ /* 0x000fe200078e0208 */
[----:B------:R-:W-:Y:S02]  /*9320*/  LOP3.LUT R0, R0, R3, RZ, 0x3c, !PT ;  /* 0x0000000300007212 */ /* 0x000fe400078e3cff */
[----:B------:R-:W-:Y:S02]  /*9330*/  PRMT R3, RZ, 0x7610, R3 ;  /* 0x00007610ff037816 */ /* 0x000fe40000000003 */
[----:B------:R-:W-:Y:S02]  /*9340*/  @P3 LOP3.LUT R0, R0, 0x1, R5, 0x78, !PT ;  /* 0x0000000100003812 */ /* 0x000fe400078e7805 */
[----:B--2---:R-:W-:-:S04]  /*9350*/  IADD3 R18, P4, R18, R12, RZ ;  /* 0x0000000c12127210 */ /* 0x004fc80007f9e0ff */
[----:B------:R-:W-:Y:S01]  /*9360*/  ISETP.GE.U32.AND P1, PT, R18, UR4, PT ;  /* 0x0000000412007c0c */ /* 0x000fe2000bf26070 */
[----:B------:R-:W-:-:S05]  /*9370*/  IMAD.X R17, R17, 0x1, R23, P4 ;  /* 0x0000000111117824 */ /* 0x000fca00020e0617 */
[----:B------:R-:W-:-:S13]  /*9380*/  ISETP.GE.U32.AND.EX P1, PT, R17, UR5, PT, P1 ;  /* 0x0000000511007c0c */ /* 0x000fda000bf26110 */
[----:B0-----:R-:W-:Y:S05]  /*9390*/  @P1 BRA `(.L_x_309) ;  /* 0x0000000400601947 */ /* 0x001fea0003800000 */
[----:B------:R-:W0:Y:S01]  /*93a0*/  S2R R12, SR_CTAID.X ;  /* 0x00000000000c7919 */ /* 0x000e220000002500 */
[----:B------:R-:W-:Y:S01]  /*93b0*/  ULDC.64 UR4, c[0x0][0x628] ;  /* 0x00018a0000047ab9 */ /* 0x000fe20000000a00 */
[----:B------:R-:W-:Y:S01]  /*93c0*/  ULDC UR7, c[0x0][0x630] ;  /* 0x00018c0000077ab9 */ /* 0x000fe20000000800 */
[----:B------:R-:W-:Y:S01]  /*93d0*/  ISETP.NE.U32.AND P1, PT, RZ, UR4, PT ;  /* 0x00000004ff007c0c */ /* 0x000fe2000bf25070 */
[----:B------:R-:W1:Y:S01]  /*93e0*/  S2R R13, SR_CTAID.Y ;  /* 0x00000000000d7919 */ /* 0x000e620000002600 */
[----:B------:R-:W-:Y:S01]  /*93f0*/  ULDC UR8, c[0x0][0x150] ;  /* 0x0000540000087ab9 */ /* 0x000fe20000000800 */
[----:B------:R-:W-:Y:S01]  /*9400*/  IMAD.MOV.U32 R2, RZ, RZ, R18 ;  /* 0x000000ffff027224 */ /* 0x000fe200078e0012 */
[----:B------:R-:W-:Y:S01]  /*9410*/  ISETP.NE.AND.EX P1, PT, RZ, UR5, PT, P1 ;  /* 0x00000005ff007c0c */ /* 0x000fe2000bf25310 */
[----:B------:R-:W-:Y:S01]  /*9420*/  IMAD.MOV.U32 R3, RZ, RZ, R17 ;  /* 0x000000ffff037224 */ /* 0x000fe200078e0011 */
[----:B0-----:R-:W-:-:S11]  /*9430*/  I2FP.F32.U32 R14, R12 ;  /* 0x0000000c000e7245 */ /* 0x001fd60000201000 */
[----:B------:R-:W-:Y:S05]  /*9440*/  @!P1 BRA `(.L_x_310) ;  /* 0x0000000000289947 */ /* 0x000fea0003800000 */
[----:B------:R-:W-:Y:S02]  /*9450*/  ULDC UR6, c[0x0][0x634] ;  /* 0x00018d0000067ab9 */ /* 0x000fe40000000800 */
[----:B------:R-:W-:-:S05]  /*9460*/  IADD3 R3, P1, R18, UR6, RZ ;  /* 0x0000000612037c10 */ /* 0x000fca000ff3e0ff */
[----:B------:R-:W-:-:S04]  /*9470*/  IMAD.X R11, RZ, RZ, R17, P1 ;  /* 0x000000ffff0b7224 */ /* 0x000fc800008e0611 */
[----:B------:R-:W-:-:S04]  /*9480*/  IMAD.WIDE.U32 R4, R11, UR4, RZ ;  /* 0x000000040b047c25 */ /* 0x000fc8000f8e00ff */
[----:B------:R-:W-:-:S04]  /*9490*/  IMAD.WIDE.U32 R4, P1, R3, UR5, R4 ;  /* 0x0000000503047c25 */ /* 0x000fc8000f820004 */
[----:B------:R-:W-:-:S04]  /*94a0*/  IMAD.WIDE.U32 R2, R3, UR4, RZ ;  /* 0x0000000403027c25 */ /* 0x000fc8000f8e00ff */
[----:B------:R-:W-:Y:S01]  /*94b0*/  IMAD.MOV.U32 R2, RZ, RZ, R5 ;  /* 0x000000ffff027224 */ /* 0x000fe200078e0005 */
[----:B------:R-:W-:Y:S01]  /*94c0*/  IADD3 RZ, P3, R3, R4, RZ ;  /* 0x0000000403ff7210 */ /* 0x000fe20007f7e0ff */
[----:B------:R-:W-:-:S04]  /*94d0*/  IMAD.X R3, RZ, RZ, RZ, P1 ;  /* 0x000000ffff037224 */ /* 0x000fc800008e06ff */
[----:B------:R-:W-:-:S08]  /*94e0*/  IMAD.WIDE.U32.X R2, R11, UR5, R2, P3 ;  /* 0x000000050b027c25 */ /* 0x000fd000098e0402 */
.L_x_310:
[----:B------:R-:W0:Y:S01]  /*94f0*/  LDC R21, c[0x0][0x65c] ;  /* 0x00019700ff157b82 */ /* 0x000e220000000800 */
[--C-:B------:R-:W-:Y:S01]  /*9500*/  SHF.R.U64 R11, R2, UR7, R3.reuse ;  /* 0x00000007020b7c19 */ /* 0x100fe20008001203 */
[----:B------:R-:W-:Y:S01]  /*9510*/  FMUL R14, R14, UR8 ;  /* 0x000000080e0e7c20 */ /* 0x000fe20008400000 */
[----:B------:R-:W-:Y:S01]  /*9520*/  SHF.R.U32.HI R2, RZ, UR7, R3 ;  /* 0x00000007ff027c19 */ /* 0x000fe20008011603 */
[----:B------:R-:W-:Y:S01]  /*9530*/  ULDC UR6, c[0x0][0x154] ;  /* 0x0000550000067ab9 */ /* 0x000fe20000000800 */
[----:B------:R-:W-:Y:S01]  /*9540*/  IADD3 R15, P1, RZ, -R11, RZ ;  /* 0x8000000bff0f7210 */ /* 0x000fe20007f3e0ff */
[----:B------:R-:W-:Y:S01]  /*9550*/  ULDC.64 UR4, c[0x0][0x620] ;  /* 0x0001880000047ab9 */ /* 0x000fe20000000a00 */
[----:B-1----:R-:W-:Y:S01]  /*9560*/  I2FP.F32.U32 R3, R13 ;  /* 0x0000000d00037245 */ /* 0x002fe20000201000 */
[----:B------:R-:W1:Y:S01]  /*9570*/  LDC R19, c[0x0][0x144] ;  /* 0x00005100ff137b82 */ /* 0x000e620000000800 */
[----:B------:R-:W2:Y:S01]  /*9580*/  F2I.U32.TRUNC.NTZ R14, R14 ;  /* 0x0000000e000e7305 */ /* 0x000ea2000020f000 */
[----:B------:R-:W-:-:S02]  /*9590*/  IMAD.X R2, RZ, RZ, ~R2, P1 ;  /* 0x000000ffff027224 */ /* 0x000fc400008e0e02 */
[----:B------:R-:W-:Y:S01]  /*95a0*/  FMUL R4, R3, UR6 ;  /* 0x0000000603047c20 */ /* 0x000fe20008400000 */
[----:B------:R-:W-:Y:S01]  /*95b0*/  IMAD.MOV.U32 R3, RZ, RZ, R17 ;  /* 0x000000ffff037224 */ /* 0x000fe200078e0011 */
[----:B------:R-:W-:Y:S01]  /*95c0*/  ULDC.64 UR6, c[0x0][0x640] ;  /* 0x0001900000067ab9 */ /* 0x000fe20000000a00 */
[----:B------:R-:W-:Y:S01]  /*95d0*/  IMAD R2, R2, UR4, RZ ;  /* 0x0000000402027c24 */ /* 0x000fe2000f8e02ff */
[----:B------:R-:W3:Y:S01]  /*95e0*/  LDC R20, c[0x0][0x148] ;  /* 0x00005200ff147b82 */ /* 0x000ee20000000800 */
[----:B------:R-:W-:Y:S01]  /*95f0*/  ISETP.NE.U32.AND P1, PT, RZ, UR6, PT ;  /* 0x00000006ff007c0c */ /* 0x000fe2000bf25070 */
[----:B------:R-:W4:Y:S01]  /*9600*/  F2I.U32.TRUNC.NTZ R4, R4 ;  /* 0x0000000400047305 */ /* 0x000f22000020f000 */
[----:B------:R-:W-:Y:S02]  /*9610*/  IMAD R5, R15, UR5, R2 ;  /* 0x000000050f057c24 */ /* 0x000fe4000f8e0202 */
[----:B------:R-:W-:Y:S01]  /*9620*/  IMAD.MOV.U32 R2, RZ, RZ, R18 ;  /* 0x000000ffff027224 */ /* 0x000fe200078e0012 */
[----:B------:R-:W-:-:S02]  /*9630*/  ISETP.NE.AND.EX P1, PT, RZ, UR7, PT, P1 ;  /* 0x00000007ff007c0c */ /* 0x000fc4000bf25310 */
[----:B0-----:R-:W-:Y:S01]  /*9640*/  ISETP.NE.AND P4, PT, R21, 0x1, PT ;  /* 0x000000011500780c */ /* 0x001fe20003f85270 */
[----:B------:R-:W-:Y:S01]  /*9650*/  IMAD.WIDE.U32 R2, R15, UR4, R2 ;  /* 0x000000040f027c25 */ /* 0x000fe2000f8e0002 */
[----:B------:R-:W-:-:S03]  /*9660*/  ULDC UR4, c[0x0][0x618] ;  /* 0x0001860000047ab9 */ /* 0x000fc60000000800 */
[----:B--2---:R-:W-:Y:S02]  /*9670*/  IMAD.MOV R14, RZ, RZ, -R14 ;  /* 0x000000ffff0e7224 */ /* 0x004fe400078e0a0e */
[----:B------:R-:W-:Y:S02]  /*9680*/  IMAD.IADD R3, R3, 0x1, R5 ;  /* 0x0000000103037824 */ /* 0x000fe400078e0205 */
[----:B-1----:R-:W-:-:S03]  /*9690*/  IMAD R12, R19, R14, R12 ;  /* 0x0000000e130c7224 */ /* 0x002fc600078e020c */
[--C-:B------:R-:W-:Y:S01]  /*96a0*/  SHF.R.U64 R14, R2, UR4, R3.reuse ;  /* 0x00000004020e7c19 */ /* 0x100fe20008001203 */
[----:B----4-:R-:W-:Y:S01]  /*96b0*/  IMAD.MOV R2, RZ, RZ, -R4 ;  /* 0x000000ffff027224 */ /* 0x010fe200078e0a04 */
[----:B------:R-:W-:Y:S01]  /*96c0*/  SHF.R.U32.HI R3, RZ, UR4, R3 ;  /* 0x00000004ff037c19 */ /* 0x000fe20008011603 */
[----:B------:R-:W-:Y:S02]  /*96d0*/  ULDC UR4, c[0x0][0x608] ;  /* 0x0001820000047ab9 */ /* 0x000fe40000000800 */
[----:B---3--:R-:W-:Y:S01]  /*96e0*/  @P4 IMAD R12, R20, R2, R13 ;  /* 0x00000002140c4224 */ /* 0x008fe200078e020d */
[--C-:B------:R-:W-:Y:S02]  /*96f0*/  SHF.R.U64 R19, R14, UR4, R3.reuse ;  /* 0x000000040e137c19 */ /* 0x100fe40008001203 */
[----:B------:R-:W-:Y:S01]  /*9700*/  SHF.R.U32.HI R2, RZ, UR4, R3 ;  /* 0x00000004ff027c19 */ /* 0x000fe20008011603 */
[----:B------:R-:W-:-:S03]  /*9710*/  ULDC UR4, c[0x0][0x658] ;  /* 0x0001960000047ab9 */ /* 0x000fc60000000800 */
[--C-:B------:R-:W-:Y:S02]  /*9720*/  SHF.R.U64 R13, R19, UR4, R2.reuse ;  /* 0x00000004130d7c19 */ /* 0x100fe40008001202 */
[----:B------:R-:W-:-:S03]  /*9730*/  SHF.R.U32.HI R2, RZ, UR4, R2 ;  /* 0x00000004ff027c19 */ /* 0x000fc60008011602 */
[----:B------:R-:W-:Y:S02]  /*9740*/  IMAD.MOV.U32 R4, RZ, RZ, R13 ;  /* 0x000000ffff047224 */ /* 0x000fe400078e000d */
[----:B------:R-:W-:Y:S01]  /*9750*/  IMAD.MOV.U32 R3, RZ, RZ, R2 ;  /* 0x000000ffff037224 */ /* 0x000fe200078e0002 */
[----:B------:R-:W-:Y:S06]  /*9760*/  @!P1 BRA `(.L_x_311) ;  /* 0x00000000002c9947 */ /* 0x000fec0003800000 */
        /* <DEDUP_REMOVED lines=9> */
[----:B------:R-:W-:-:S04]  /*9800*/  IMAD.WIDE.U32.X R2, R15, UR7, R2, P3 ;  /* 0x000000070f027c25 */ /* 0x000fc800098e0402 */
[----:B------:R-:W-:-:S07]  /*9810*/  IMAD.MOV.U32 R4, RZ, RZ, R2 ;  /* 0x000000ffff047224 */ /* 0x000fce00078e0002 */
.L_x_311:
[----:B------:R-:W-:Y:S01]  /*9820*/  ULDC UR4, c[0x0][0x648] ;  /* 0x0001920000047ab9 */ /* 0x000fe20000000800 */
[----:B------:R-:W-:Y:S01]  /*9830*/  LOP3.LUT R2, R19, UR16, RZ, 0xc0, !PT ;  /* 0x0000001013027c12 */ /* 0x000fe2000f8ec0ff */
[----:B------:R-:W-:Y:S01]  /*9840*/  ULDC UR5, c[0x0][0x610] ;  /* 0x0001840000057ab9 */ /* 0x000fe20000000800 */
[----:B------:R-:W-:Y:S01]  /*9850*/  SHF.R.U64 R3, R4, UR4, R3 ;  /* 0x0000000404037c19 */ /* 0x000fe20008001203 */
[----:B------:R-:W-:Y:S01]  /*9860*/  ULDC UR4, c[0x0][0x638] ;  /* 0x00018e0000047ab9 */ /* 0x000fe20000000800 */
[----:B------:R-:W-:-:S03]  /*9870*/  LOP3.LUT R14, R14, UR15, RZ, 0xc0, !PT ;  /* 0x0000000f0e0e7c12 */ /* 0x000fc6000f8ec0ff */
[----:B------:R-:W-:Y:S02]  /*9880*/  IMAD.MOV R4, RZ, RZ, -R3 ;  /* 0x000000ffff047224 */ /* 0x000fe400078e0a03 */
[----:B------:R-:W-:Y:S02]  /*9890*/  IMAD R3, R3, UR17, R2 ;  /* 0x0000001103037c24 */ /* 0x000fe4000f8e0202 */
[----:B------:R-:W-:Y:S01]  /*98a0*/  IMAD R13, R4, UR4, R13 ;  /* 0x00000004040d7c24 */ /* 0x000fe2000f8e020d */
[----:B------:R-:W-:Y:S01]  /*98b0*/  ULDC UR4, c[0x0][0x600] ;  /* 0x0001800000047ab9 */ /* 0x000fe20000000800 */
[----:B------:R-:W-:Y:S02]  /*98c0*/  IMAD R12, R3, UR5, R12 ;  /* 0x00000005030c7c24 */ /* 0x000fe4000f8e020c */
[----:B------:R-:W-:Y:S02]  /*98d0*/  IMAD R13, R13, UR4, R14 ;  /* 0x000000040d0d7c24 */ /* 0x000fe4000f8e020e */
[----:B------:R-:W-:-:S02]  /*98e0*/  IMAD.MOV.U32 R3, RZ, RZ, 0x1 ;  /* 0x00000001ff037424 */ /* 0x000fc400078e00ff */
[----:B------:R-:W-:Y:S01]  /*98f0*/  IMAD.MOV.U32 R2, RZ, RZ, R11 ;  /* 0x000000ffff027224 */ /* 0x000fe200078e000b */
[----:B------:R-:W-:Y:S02]  /*9900*/  SEL R22, R13, R12, !P4 ;  /* 0x0000000c0d167207 */ /* 0x000fe40006000000 */
[----:B------:R-:W-:-:S07]  /*9910*/  SEL R19, R12, R13, !P4 ;  /* 0x0000000d0c137207 */ /* 0x000fce0006000000 */
.L_x_309:
[----:B------:R-:W-:Y:S05]  /*9920*/  BSYNC B1 ;  /* 0x0000000000017941 */ /* 0x000fea0003800000 */
.L_x_308:
[----:B------:R-:W-:-:S13]  /*9930*/  LOP3.LUT P1, RZ, R3, 0xff, RZ, 0xc0, !PT ;  /* 0x000000ff03ff7812 */ /* 0x000fda000782c0ff */
[----:B------:R-:W-:Y:S05]  /*9940*/  @P1 BRA `(.L_x_312) ;  /* 0xfffffff400241947 */ /* 0x000fea000383ffff */
[----:B------:R-:W-:Y:S05]  /*9950*/  BSYNC B0 ;  /* 0x0000000000007941 */ /* 0x000fea0003800000 */
.L_x_300:
[----:B------:R-:W-:-:S03]  /*9960*/  UMOV UR4, 0xffffffff ;  /* 0xffffffff00047882 */ /* 0x000fc60000000000 */
[----:B------:R-:W-:Y:S05]  /*9970*/  BRA.DIV UR4, `(.L_x_313) ;  /* 0x0000000e04c87947 */ /* 0x000fea000b800000 */
[----:B------:R-:W-:-:S13]  /*9980*/  ELECT P6, URZ, PT ;  /* 0x00000000003f782f */ /* 0x000fda00038c0000 */
.L_x_347:
[----:B------:R-:W-:Y:S04]  /*9990*/  BSSY B0, `(.L_x_314) ;  /* 0x00000cd000007945 */ /* 0x000fe80003800000 */
[----:B------:R-:W-:Y:S05]  /*99a0*/  @!P6 BRA `(.L_x_315) ;  /* 0x0000000c002ce947 */ /* 0x000fea0003800000 */
[----:B------:R-:W-:-:S04]  /*99b0*/  LOP3.LUT R16, R16, 0x2, RZ, 0xfc, !PT ;  /* 0x0000000210107812 */ /* 0x000fc800078efcff */
[----:B------:R-:W-:-:S13]  /*99c0*/  ISETP.NE.AND P0, PT, R16, 0x3, PT ;  /* 0x000000031000780c */ /* 0x000fda0003f05270 */
[----:B------:R-:W-:Y:S05]  /*99d0*/  @!P0 BRA `(.L_x_316) ;  /* 0x0000000000048947 */ /* 0x000fea0003800000 */
[----:B------:R-:W-:Y:S01]  /*99e0*/  BPT.TRAP 0x1 ;  /* 0x000000040000795c */ /* 0x000fe20000300000 */
.L_x_316:
[----:B------:R-:W0:Y:S01]  /*99f0*/  S2R R3, SR_CgaCtaId ;  /* 0x0000000000037919 */ /* 0x000e220000008800 */
[----:B------:R-:W-:-:S04]  /*9a00*/  MOV R2, 0x400 ;  /* 0x0000040000027802 */ /* 0x000fc80000000f00 */
[----:B0-----:R-:W-:Y:S02]  /*9a10*/  LEA R3, R3, R2, 0x18 ;  /* 0x0000000203037211 */ /* 0x001fe400078ec0ff */
[----:B------:R-:W-:-:S03]  /*9a20*/  SHF.L.U32 R2, R0, 0x1f, RZ ;  /* 0x0000001f00027819 */ /* 0x000fc600000006ff */
[----:B------:R-:W-:-:S04]  /*9a30*/  VIADD R3, R3, 0xb0 ;  /* 0x000000b003037836 */ /* 0x000fc80000000000 */
[C---:B------:R-:W-:Y:S02]  /*9a40*/  IMAD R7, R8.reuse, 0x8, R3 ;  /* 0x0000000808077824 */ /* 0x040fe400078e0203 */
[----:B------:R-:W-:Y:S02]  /*9a50*/  VIADD R8, R8, 0x1 ;  /* 0x0000000108087836 */ /* 0x000fe40000000000 */
[----:B------:R-:W0:Y:S03]  /*9a60*/  SYNCS.PHASECHK.TRANS64.TRYWAIT P0, [R7+URZ], R2 ;  /* 0x00000002070075a7 */ /* 0x000e26000800017f */
[----:B------:R-:W-:-:S04]  /*9a70*/  ISETP.NE.AND P1, PT, R8, 0x16, PT ;  /* 0x000000160800780c */ /* 0x000fc80003f25270 */
[----:B------:R-:W-:Y:S02]  /*9a80*/  SEL R5, RZ, 0x1, P1 ;  /* 0x00000001ff057807 */ /* 0x000fe40000800000 */
[----:B------:R-:W-:Y:S02]  /*9a90*/  SEL R8, R8, RZ, P1 ;  /* 0x000000ff08087207 */ /* 0x000fe40000800000 */
[----:B------:R-:W-:-:S03]  /*9aa0*/  LOP3.LUT R5, R0, R5, RZ, 0x3c, !PT ;  /* 0x0000000500057212 */ /* 0x000fc600078e3cff */
[----:B------:R-:W-:Y:S01]  /*9ab0*/  IMAD R9, R8, 0x8, R3 ;  /* 0x0000000808097824 */ /* 0x000fe200078e0203 */
[----:B------:R-:W-:Y:S01]  /*9ac0*/  SHF.L.U32 R4, R5, 0x1f, RZ ;  /* 0x0000001f05047819 */ /* 0x000fe200000006ff */
[----:B0-----:R-:W-:Y:S06]  /*9ad0*/  @!P0 BRA `(.L_x_317) ;  /* 0x0000000c00908947 */ /* 0x001fec0003800000 */
.L_x_348:
[----:B------:R-:W1:Y:S01]  /*9ae0*/  SYNCS.PHASECHK.TRANS64.TRYWAIT P0, [R9+URZ], R4 ;  /* 0x00000004090075a7 */ /* 0x000e62000800017f */
[----:B------:R-:W-:-:S05]  /*9af0*/  VIADD R0, R8, 0x1 ;  /* 0x0000000108007836 */ /* 0x000fca0000000000 */
[----:B------:R-:W-:-:S04]  /*9b00*/  ISETP.NE.AND P1, PT, R0, 0x16, PT ;  /* 0x000000160000780c */ /* 0x000fc80003f25270 */
[----:B0-----:R-:W-:Y:S02]  /*9b10*/  SEL R2, RZ, 0x1, P1 ;  /* 0x00000001ff027807 */ /* 0x001fe40000800000 */
[----:B------:R-:W-:Y:S02]  /*9b20*/  SEL R0, R0, RZ, P1 ;  /* 0x000000ff00007207 */ /* 0x000fe40000800000 */
[----:B------:R-:W-:-:S03]  /*9b30*/  LOP3.LUT R7, R5, R2, RZ, 0x3c, !PT ;  /* 0x0000000205077212 */ /* 0x000fc600078e3cff */
[----:B------:R-:W-:Y:S01]  /*9b40*/  IMAD R6, R0, 0x8, R3 ;  /* 0x0000000800067824 */ /* 0x000fe200078e0203 */
[----:B------:R-:W-:Y:S01]  /*9b50*/  SHF.L.U32 R5, R7, 0x1f, RZ ;  /* 0x0000001f07057819 */ /* 0x000fe200000006ff */
[----:B-1----:R-:W-:Y:S06]  /*9b60*/  @!P0 BRA `(.L_x_318) ;  /* 0x0000000c00808947 */ /* 0x002fec0003800000 */
.L_x_349:
[----:B------:R-:W1:Y:S01]  /*9b70*/  SYNCS.PHASECHK.TRANS64.TRYWAIT P0, [R6+URZ], R5 ;  /* 0x00000005060075a7 */ /* 0x000e62000800017f */
[----:B------:R-:W-:-:S05]  /*9b80*/  VIADD R0, R0, 0x1 ;  /* 0x0000000100007836 */ /* 0x000fca0000000000 */
[----:B------:R-:W-:-:S04]  /*9b90*/  ISETP.NE.AND P1, PT, R0, 0x16, PT ;  /* 0x000000160000780c */ /* 0x000fc80003f25270 */
[----:B------:R-:W-:Y:S02]  /*9ba0*/  SEL R2, RZ, 0x1, P1 ;  /* 0x00000001ff027807 */ /* 0x000fe40000800000 */
[----:B------:R-:W-:Y:S02]  /*9bb0*/  SEL R0, R0, RZ, P1 ;  /* 0x000000ff00007207 */ /* 0x000fe40000800000 */
[----:B------:R-:W-:-:S03]  /*9bc0*/  LOP3.LUT R7, R7, R2, RZ, 0x3c, !PT ;  /* 0x0000000207077212 */ /* 0x000fc600078e3cff */
[----:B0-----:R-:W-:Y:S01]  /*9bd0*/  IMAD R9, R0, 0x8, R3 ;  /* 0x0000000800097824 */ /* 0x001fe200078e0203 */
[----:B------:R-:W-:Y:S01]  /*9be0*/  SHF.L.U32 R4, R7, 0x1f, RZ ;  /* 0x0000001f07047819 */ /* 0x000fe200000006ff */
[----:B-1----:R-:W-:Y:S06]  /*9bf0*/  @!P0 BRA `(.L_x_319) ;  /* 0x0000000c00708947 */ /* 0x002fec0003800000 */
.L_x_350:
        /* <DEDUP_REMOVED lines=9> */
.L_x_351:
        /* <DEDUP_REMOVED lines=9> */
.L_x_352:
        /* <DEDUP_REMOVED lines=9> */
.L_x_353:
        /* <DEDUP_REMOVED lines=9> */
.L_x_354:
        /* <DEDUP_REMOVED lines=9> */
.L_x_355:
        /* <DEDUP_REMOVED lines=9> */
.L_x_356:
        /* <DEDUP_REMOVED lines=9> */
.L_x_357:
        /* <DEDUP_REMOVED lines=9> */
.L_x_358:
        /* <DEDUP_REMOVED lines=9> */
.L_x_359:
        /* <DEDUP_REMOVED lines=9> */
.L_x_360:
        /* <DEDUP_REMOVED lines=9> */
.L_x_361:
        /* <DEDUP_REMOVED lines=9> */
.L_x_362:
        /* <DEDUP_REMOVED lines=9> */
.L_x_363:
        /* <DEDUP_REMOVED lines=9> */
.L_x_364:
        /* <DEDUP_REMOVED lines=9> */
.L_x_365:
        /* <DEDUP_REMOVED lines=9> */
.L_x_366:
        /* <DEDUP_REMOVED lines=9> */
.L_x_367:
[----:B------:R-:W1:Y:S01]  /*a590*/  SYNCS.PHASECHK.TRANS64.TRYWAIT P0, [R6+URZ], R5 ;  /* 0x00000005060075a7 */ /* 0x000e62000800017f */
[----:B------:R-:W-:-:S05]  /*a5a0*/  VIADD R0, R0, 0x1 ;  /* 0x0000000100007836 */ /* 0x000fca0000000000 */
[----:B------:R-:W-:-:S04]  /*a5b0*/  ISETP.NE.AND P1, PT, R0, 0x16, PT ;  /* 0x000000160000780c */ /* 0x000fc80003f25270 */
[----:B------:R-:W-:Y:S02]  /*a5c0*/  SEL R2, RZ, 0x1, P1 ;  /* 0x00000001ff027807 */ /* 0x000fe40000800000 */
[----:B------:R-:W-:Y:S02]  /*a5d0*/  SEL R0, R0, RZ, P1 ;  /* 0x000000ff00007207 */ /* 0x000fe40000800000 */
[----:B------:R-:W-:Y:S01]  /*a5e0*/  LOP3.LUT R2, R7, R2, RZ, 0x3c, !PT ;  /* 0x0000000207027212 */ /* 0x000fe200078e3cff */
[----:B-1----:R-:W-:Y:S06]  /*a5f0*/  @!P0 BRA `(.L_x_337) ;  /* 0x0000000800588947 */ /* 0x002fec0003800000 */
.L_x_368:
[----:B------:R-:W-:Y:S01]  /*a600*/  IMAD R3, R0, 0x8, R3 ;  /* 0x0000000800037824 */ /* 0x000fe200078e0203 */
[----:B------:R-:W-:-:S07]  /*a610*/  SHF.L.U32 R0, R2, 0x1f, RZ ;  /* 0x0000001f02007819 */ /* 0x000fce00000006ff */
.L_x_338:
[----:B--2---:R2:W3:Y:S02]  /*a620*/  SYNCS.PHASECHK.TRANS64.TRYWAIT P0, [R3+URZ], R0 ;  /* 0x00000000030075a7 */ /* 0x0044e4000800017f */
[----:B---3--:R-:W-:Y:S05]  /*a630*/  @!P0 NANOSLEEP.SYNCS 0x989680 ;  /* 0x009896800000895d */ /* 0x008fea0003900000 */
[----:B------:R-:W3:Y:S02]  /*a640*/  @!P0 SYNCS.PHASECHK.TRANS64 P0, [R3+URZ], R0 ;  /* 0x00000000030085a7 */ /* 0x000ee4000800007f */
[----:B---3--:R-:W-:Y:S05]  /*a650*/  @!P0 BRA `(.L_x_338) ;  /* 0xfffffffc00f08947 */ /* 0x008fea000383ffff */
.L_x_315:
[----:B------:R-:W-:Y:S05]  /*a660*/  BSYNC B0 ;  /* 0x0000000000007941 */ /* 0x000fea0003800000 */
.L_x_314:
[----:B------:R-:W-:Y:S05]  /*a670*/  EXIT ;  /* 0x000000000000794d */ /* 0x000fea0003800000 */
.L_x_20:
[----:B-1----:R1:W2:Y:S02]  /*a680*/  SYNCS.PHASECHK.TRANS64.TRYWAIT P0, [R161+URZ], R0 ;  /* 0x00000000a10075a7 */ /* 0x0022a4000800017f */
[----:B--2---:R-:W-:Y:S05]  /*a690*/  @!P0 NANOSLEEP.SYNCS 0x989680 ;  /* 0x009896800000895d */ /* 0x004fea0003900000 */
[----:B------:R-:W2:Y:S02]  /*a6a0*/  @!P0 SYNCS.PHASECHK.TRANS64 P0, [R161+URZ], R0 ;  /* 0x00000000a10085a7 */ /* 0x000ea4000800007f */
[----:B--2---:R-:W-:Y:S05]  /*a6b0*/  @!P0 BRA `(.L_x_20) ;  /* 0xfffffffc00f08947 */ /* 0x004fea000383ffff */
[----:B------:R-:W-:Y:S05]  /*a6c0*/  BRA `(.L_x_339) ;  /* 0xffffff70009c7947 */ /* 0x000fea000383ffff */
.L_x_25:
[----:B--2---:R2:W3:Y:S02]  /*a6d0*/  SYNCS.PHASECHK.TRANS64.TRYWAIT P1, [R3+URZ], R0 ;  /* 0x00000000030075a7 */ /* 0x0044e4000802017f */
[----:B---3--:R-:W-:Y:S05]  /*a6e0*/  @!P1 NANOSLEEP.SYNCS 0x989680 ;  /* 0x009896800000995d */ /* 0x008fea0003900000 */
[----:B------:R-:W3:Y:S02]  /*a6f0*/  @!P1 SYNCS.PHASECHK.TRANS64 P1, [R3+URZ], R0 ;  /* 0x00000000030095a7 */ /* 0x000ee4000802007f */
[----:B---3--:R-:W-:Y:S05]  /*a700*/  @!P1 BRA `(.L_x_25) ;  /* 0xfffffffc00f09947 */ /* 0x008fea000383ffff */
[----:B------:R-:W-:Y:S05]  /*a710*/  BRA `(.L_x_24) ;  /* 0xffffff74000c7947 */ /* 0x000fea000383ffff */
.L_x_30:
[----:B--2---:R-:W-:-:S04]  /*a720*/  IMAD.U32 R5, RZ, RZ, UR4 ;  /* 0x00000004ff057e24 */ /* 0x004fc8000f8e00ff */
[----:B------:R2:W3:Y:S03]  /*a730*/  SYNCS.PHASECHK.TRANS64.TRYWAIT P1, [R5+URZ], R4 ;  /* 0x00000004050075a7 */ /* 0x0004e6000802017f */
[----:B---3--:R-:W-:Y:S05]  /*a740*/  @!P1 NANOSLEEP.SYNCS 0x989680 ;  /* 0x009896800000995d */ /* 0x008fea0003900000 */
[----:B------:R-:W3:Y:S02]  /*a750*/  @!P1 SYNCS.PHASECHK.TRANS64 P1, [R5+URZ], R4 ;  /* 0x00000004050095a7 */ /* 0x000ee4000802007f */
[----:B---3--:R-:W-:Y:S05]  /*a760*/  @!P1 BRA `(.L_x_30) ;  /* 0xfffffffc00ec9947 */ /* 0x008fea000383ffff */
[----:B------:R-:W-:Y:S05]  /*a770*/  BRA `(.L_x_29) ;  /* 0xffffff7400807947 */ /* 0x000fea000383ffff */
.L_x_36:
[----:B-1----:R1:W2:Y:S02]  /*a780*/  SYNCS.PHASECHK.TRANS64.TRYWAIT P0, [R161+URZ+0x10], R0 ;  /* 0x00001000a10075a7 */ /* 0x0022a4000800017f */
[----:B--2---:R-:W-:Y:S05]  /*a790*/  @!P0 NANOSLEEP.SYNCS 0x989680 ;  /* 0x009896800000895d */ /* 0x004fea0003900000 */
[----:B------:R-:W2:Y:S02]  /*a7a0*/  @!P0 SYNCS.PHASECHK.TRANS64 P0, [R161+URZ+0x10], R0 ;  /* 0x00001000a10085a7 */ /* 0x000ea4000800007f */
[----:B--2---:R-:W-:Y:S05]  /*a7b0*/  @!P0 BRA `(.L_x_36) ;  /* 0xfffffffc00f08947 */ /* 0x004fea000383ffff */
[----:B------:R-:W-:Y:S05]  /*a7c0*/  BRA `(.L_x_340) ;  /* 0xffffff7800707947 */ /* 0x000fea000383ffff */
.L_x_301:
[----:B------:R-:W-:Y:S01]  /*a7d0*/  BSSY B1, `(.L_x_341) ;  /* 0x0000006000017945 */ /* 0x000fe20003800000 */
[----:B------:R-:W-:-:S07]  /*a7e0*/  IMAD.MOV.U32 R15, RZ, RZ, -0x1 ;  /* 0xffffffffff0f7424 */ /* 0x000fce00078e00ff */
[----:B-----5:R-:W-:Y:S05]  /*a7f0*/  WARPSYNC.COLLECTIVE R15, `(.L_x_342) ;  /* 0x000000000f0c7348 */ /* 0x020fea0003c00000 */
[----:B------:R-:W-:Y:S02]  /*a800*/  ELECT P6, UR62, PT ;  /* 0x00000000003e782f */ /* 0x000fe400038c0000 */
[----:B------:R-:W-:Y:S01]  /*a810*/  MOV R14, UR62 ;  /* 0x0000003e000e7c02 */ /* 0x000fe20008000f00 */
[----:B-----5:R-:W-:Y:S10]  /*a820*/  ENDCOLLECTIVE ;  /* 0x000000000000791b */ /* 0x020ff40003800000 */
.L_x_342:
[----:B------:R-:W-:Y:S05]  /*a830*/  BSYNC B1 ;  /* 0x0000000000017941 */ /* 0x000fea0003800000 */
.L_x_341:
[----:B------:R-:W-:Y:S05]  /*a840*/  BRA `(.L_x_343) ;  /* 0xffffffe400707947 */ /* 0x000fea000383ffff */
.L_x_304:
[----:B0-----:R0:W1:Y:S02]  /*a850*/  SYNCS.PHASECHK.TRANS64.TRYWAIT P1, [R12+URZ+0xb0], R5 ;  /* 0x0000b0050c0075a7 */ /* 0x001064000802017f */
[----:B-1----:R-:W-:Y:S05]  /*a860*/  @!P1 NANOSLEEP.SYNCS 0x989680 ;  /* 0x009896800000995d */ /* 0x002fea0003900000 */
[----:B------:R-:W1:Y:S02]  /*a870*/  @!P1 SYNCS.PHASECHK.TRANS64 P1, [R12+URZ+0xb0], R5 ;  /* 0x0000b0050c0095a7 */ /* 0x000e64000802007f */
[----:B-1----:R-:W-:Y:S05]  /*a880*/  @!P1 BRA `(.L_x_304) ;  /* 0xfffffffc00f09947 */ /* 0x002fea000383ffff */
[----:B------:R-:W-:Y:S05]  /*a890*/  BRA `(.L_x_344) ;  /* 0xffffffe400a47947 */ /* 0x000fea000383ffff */
.L_x_313:
[----:B------:R-:W-:Y:S01]  /*a8a0*/  BSSY B0, `(.L_x_345) ;  /* 0x0000006000007945 */ /* 0x000fe20003800000 */
[----:B------:R-:W-:-:S07]  /*a8b0*/  IMAD.MOV.U32 R15, RZ, RZ, -0x1 ;  /* 0xffffffffff0f7424 */ /* 0x000fce00078e00ff */
[----:B-----5:R-:W-:Y:S05]  /*a8c0*/  WARPSYNC.COLLECTIVE R15, `(.L_x_346) ;  /* 0x000000000f0c7348 */ /* 0x020fea0003c00000 */
[----:B------:R-:W-:Y:S02]  /*a8d0*/  ELECT P6, UR62, PT ;  /* 0x00000000003e782f */ /* 0x000fe400038c0000 */
[----:B------:R-:W-:Y:S01]  /*a8e0*/  MOV R14, UR62 ;  /* 0x0000003e000e7c02 */ /* 0x000fe20008000f00 */
[----:B-----5:R-:W-:Y:S10]  /*a8f0*/  ENDCOLLECTIVE ;  /* 0x000000000000791b */ /* 0x020ff40003800000 */
.L_x_346:
[----:B------:R-:W-:Y:S05]  /*a900*/  BSYNC B0 ;  /* 0x0000000000007941 */ /* 0x000fea0003800000 */
.L_x_345:
[----:B------:R-:W-:Y:S05]  /*a910*/  BRA `(.L_x_347) ;  /* 0xfffffff0001c7947 */ /* 0x000fea000383ffff */
.L_x_317:
[----:B0-----:R0:W1:Y:S02]  /*a920*/  SYNCS.PHASECHK.TRANS64.TRYWAIT P0, [R7+URZ], R2 ;  /* 0x00000002070075a7 */ /* 0x001064000800017f */
[----:B-1----:R-:W-:Y:S05]  /*a930*/  @!P0 NANOSLEEP.SYNCS 0x989680 ;  /* 0x009896800000895d */ /* 0x002fea0003900000 */
[----:B------:R-:W1:Y:S02]  /*a940*/  @!P0 SYNCS.PHASECHK.TRANS64 P0, [R7+URZ], R2 ;  /* 0x00000002070085a7 */ /* 0x000e64000800007f */
[----:B-1----:R-:W-:Y:S05]  /*a950*/  @!P0 BRA `(.L_x_317) ;  /* 0xfffffffc00f08947 */ /* 0x002fea000383ffff */
[----:B------:R-:W-:Y:S05]  /*a960*/  BRA `(.L_x_348) ;  /* 0xfffffff0005c7947 */ /* 0x000fea000383ffff */
.L_x_318:
[----:B0-----:R0:W1:Y:S02]  /*a970*/  SYNCS.PHASECHK.TRANS64.TRYWAIT P0, [R9+URZ], R4 ;  /* 0x00000004090075a7 */ /* 0x001064000800017f */
[----:B-1----:R-:W-:Y:S05]  /*a980*/  @!P0 NANOSLEEP.SYNCS 0x989680 ;  /* 0x009896800000895d */ /* 0x002fea0003900000 */
[----:B------:R-:W1:Y:S02]  /*a990*/  @!P0 SYNCS.PHASECHK.TRANS64 P0, [R9+URZ], R4 ;  /* 0x00000004090085a7 */ /* 0x000e64000800007f */
[----:B-1----:R-:W-:Y:S05]  /*a9a0*/  @!P0 BRA `(.L_x_318) ;  /* 0xfffffffc00f08947 */ /* 0x002fea000383ffff */
[----:B------:R-:W-:Y:S05]  /*a9b0*/  BRA `(.L_x_349) ;  /* 0xfffffff0006c7947 */ /* 0x000fea000383ffff */
.L_x_319:
[----:B0-----:R0:W1:Y:S02]  /*a9c0*/  SYNCS.PHASECHK.TRANS64.TRYWAIT P0, [R6+URZ], R5 ;  /* 0x00000005060075a7 */ /* 0x001064000800017f */
[----:B-1----:R-:W-:Y:S05]  /*a9d0*/  @!P0 NANOSLEEP.SYNCS 0x989680 ;  /* 0x009896800000895d */ /* 0x002fea0003900000 */
[----:B------:R-:W1:Y:S02]  /*a9e0*/  @!P0 SYNCS.PHASECHK.TRANS64 P0, [R6+URZ], R5 ;  /* 0x00000005060085a7 */ /* 0x000e64000800007f */
[----:B-1----:R-:W-:Y:S05]  /*a9f0*/  @!P0 BRA `(.L_x_319) ;  /* 0xfffffffc00f08947 */ /* 0x002fea000383ffff */
[----:B------:R-:W-:Y:S05]  /*aa00*/  BRA `(.L_x_350) ;  /* 0xfffffff0007c7947 */ /* 0x000fea000383ffff */
.L_x_320:
[----:B0-----:R0:W1:Y:S02]  /*aa10*/  SYNCS.PHASECHK.TRANS64.TRYWAIT P0, [R9+URZ], R4 ;  /* 0x00000004090075a7 */ /* 0x001064000800017f */
[----:B-1----:R-:W-:Y:S05]  /*aa20*/  @!P0 NANOSLEEP.SYNCS 0x989680 ;  /* 0x009896800000895d */ /* 0x002fea0003900000 */
[----:B------:R-:W1:Y:S02]  /*aa30*/  @!P0 SYNCS.PHASECHK.TRANS64 P0, [R9+URZ], R4 ;  /* 0x00000004090085a7 */ /* 0x000e64000800007f */
[----:B-1----:R-:W-:Y:S05]  /*aa40*/  @!P0 BRA `(.L_x_320) ;  /* 0xfffffffc00f08947 */ /* 0x002fea000383ffff */
[----:B------:R-:W-:Y:S05]  /*aa50*/  BRA `(.L_x_351) ;  /* 0xfffffff0008c7947 */ /* 0x000fea000383ffff */
.L_x_321:
[----:B0-----:R0:W1:Y:S02]  /*aa60*/  SYNCS.PHASECHK.TRANS64.TRYWAIT P0, [R6+URZ], R5 ;  /* 0x00000005060075a7 */ /* 0x001064000800017f */
[----:B-1----:R-:W-:Y:S05]  /*aa70*/  @!P0 NANOSLEEP.SYNCS 0x989680 ;  /* 0x009896800000895d */ /* 0x002fea0003900000 */
[----:B------:R-:W1:Y:S02]  /*aa80*/  @!P0 SYNCS.PHASECHK.TRANS64 P0, [R6+URZ], R5 ;  /* 0x00000005060085a7 */ /* 0x000e64000800007f */
[----:B-1----:R-:W-:Y:S05]  /*aa90*/  @!P0 BRA `(.L_x_321) ;  /* 0xfffffffc00f08947 */ /* 0x002fea000383ffff */
[----:B------:R-:W-:Y:S05]  /*aaa0*/  BRA `(.L_x_352) ;  /* 0xfffffff0009c7947 */ /* 0x000fea000383ffff */
.L_x_322:
[----:B0-----:R0:W1:Y:S02]  /*aab0*/  SYNCS.PHASECHK.TRANS64.TRYWAIT P0, [R9+URZ], R4 ;  /* 0x00000004090075a7 */ /* 0x001064000800017f */
[----:B-1----:R-:W-:Y:S05]  /*aac0*/  @!P0 NANOSLEEP.SYNCS 0x989680 ;  /* 0x009896800000895d */ /* 0x002fea0003900000 */
[----:B------:R-:W1:Y:S02]  /*aad0*/  @!P0 SYNCS.PHASECHK.TRANS64 P0, [R9+URZ], R4 ;  /* 0x00000004090085a7 */ /* 0x000e64000800007f */
[----:B-1----:R-:W-:Y:S05]  /*aae0*/  @!P0 BRA `(.L_x_322) ;  /* 0xfffffffc00f08947 */ /* 0x002fea000383ffff */
[----:B------:R-:W-:Y:S05]  /*aaf0*/  BRA `(.L_x_353) ;  /* 0xfffffff000ac7947 */ /* 0x000fea000383ffff */
.L_x_323:
[----:B0-----:R0:W1:Y:S02]  /*ab00*/  SYNCS.PHASECHK.TRANS64.TRYWAIT P0, [R6+URZ], R5 ;  /* 0x00000005060075a7 */ /* 0x001064000800017f */
[----:B-1----:R-:W-:Y:S05]  /*ab10*/  @!P0 NANOSLEEP.SYNCS 0x989680 ;  /* 0x009896800000895d */ /* 0x002fea0003900000 */
[----:B------:R-:W1:Y:S02]  /*ab20*/  @!P0 SYNCS.PHASECHK.TRANS64 P0, [R6+URZ], R5 ;  /* 0x00000005060085a7 */ /* 0x000e64000800007f */
[----:B-1----:R-:W-:Y:S05]  /*ab30*/  @!P0 BRA `(.L_x_323) ;  /* 0xfffffffc00f08947 */ /* 0x002fea000383ffff */
[----:B------:R-:W-:Y:S05]  /*ab40*/  BRA `(.L_x_354) ;  /* 0xfffffff000bc7947 */ /* 0x000fea000383ffff */
.L_x_324:
[----:B0-----:R0:W1:Y:S02]  /*ab50*/  SYNCS.PHASECHK.TRANS64.TRYWAIT P0, [R9+URZ], R4 ;  /* 0x00000004090075a7 */ /* 0x001064000800017f */
[----:B-1----:R-:W-:Y:S05]  /*ab60*/  @!P0 NANOSLEEP.SYNCS 0x989680 ;  /* 0x009896800000895d */ /* 0x002fea0003900000 */
[----:B------:R-:W1:Y:S02]  /*ab70*/  @!P0 SYNCS.PHASECHK.TRANS64 P0, [R9+URZ], R4 ;  /* 0x00000004090085a7 */ /* 0x000e64000800007f */
[----:B-1----:R-:W-:Y:S05]  /*ab80*/  @!P0 BRA `(.L_x_324) ;  /* 0xfffffffc00f08947 */ /* 0x002fea000383ffff */
[----:B------:R-:W-:Y:S05]  /*ab90*/  BRA `(.L_x_355) ;  /* 0xfffffff000cc7947 */ /* 0x000fea000383ffff */
.L_x_325:
[----:B0-----:R0:W1:Y:S02]  /*aba0*/  SYNCS.PHASECHK.TRANS64.TRYWAIT P0, [R6+URZ], R5 ;  /* 0x00000005060075a7 */ /* 0x001064000800017f */
[----:B-1----:R-:W-:Y:S05]  /*abb0*/  @!P0 NANOSLEEP.SYNCS 0x989680 ;  /* 0x009896800000895d */ /* 0x002fea0003900000 */
[----:B------:R-:W1:Y:S02]  /*abc0*/  @!P0 SYNCS.PHASECHK.TRANS64 P0, [R6+URZ], R5 ;  /* 0x00000005060085a7 */ /* 0x000e64000800007f */
[----:B-1----:R-:W-:Y:S05]  /*abd0*/  @!P0 BRA `(.L_x_325) ;  /* 0xfffffffc00f08947 */ /* 0x002fea000383ffff */
[----:B------:R-:W-:Y:S05]  /*abe0*/  BRA `(.L_x_356) ;  /* 0xfffffff000dc7947 */ /* 0x000fea000383ffff */
.L_x_326:
[----:B0-----:R0:W1:Y:S02]  /*abf0*/  SYNCS.PHASECHK.TRANS64.TRYWAIT P0, [R9+URZ], R4 ;  /* 0x00000004090075a7 */ /* 0x001064000800017f */
[----:B-1----:R-:W-:Y:S05]  /*ac00*/  @!P0 NANOSLEEP.SYNCS 0x989680 ;  /* 0x009896800000895d */ /* 0x002fea0003900000 */
[----:B------:R-:W1:Y:S02]  /*ac10*/  @!P0 SYNCS.PHASECHK.TRANS64 P0, [R9+URZ], R4 ;  /* 0x00000004090085a7 */ /* 0x000e64000800007f */
[----:B-1----:R-:W-:Y:S05]  /*ac20*/  @!P0 BRA `(.L_x_326) ;  /* 0xfffffffc00f08947 */ /* 0x002fea000383ffff */
[----:B------:R-:W-:Y:S05]  /*ac30*/  BRA `(.L_x_357) ;  /* 0xfffffff000ec7947 */ /* 0x000fea000383ffff */
.L_x_327:
[----:B0-----:R0:W1:Y:S02]  /*ac40*/  SYNCS.PHASECHK.TRANS64.TRYWAIT P0, [R6+URZ], R5 ;  /* 0x00000005060075a7 */ /* 0x001064000800017f */
[----:B-1----:R-:W-:Y:S05]  /*ac50*/  @!P0 NANOSLEEP.SYNCS 0x989680 ;  /* 0x009896800000895d */ /* 0x002fea0003900000 */
[----:B------:R-:W1:Y:S02]  /*ac60*/  @!P0 SYNCS.PHASECHK.TRANS64 P0, [R6+URZ], R5 ;  /* 0x00000005060085a7 */ /* 0x000e64000800007f */
[----:B-1----:R-:W-:Y:S05]  /*ac70*/  @!P0 BRA `(.L_x_327) ;  /* 0xfffffffc00f08947 */ /* 0x002fea000383ffff */
[----:B------:R-:W-:Y:S05]  /*ac80*/  BRA `(.L_x_358) ;  /* 0xfffffff000fc7947 */ /* 0x000fea000383ffff */
.L_x_328:
[----:B0-----:R0:W1:Y:S02]  /*ac90*/  SYNCS.PHASECHK.TRANS64.TRYWAIT P0, [R9+URZ], R4 ;  /* 0x00000004090075a7 */ /* 0x001064000800017f */
[----:B-1----:R-:W-:Y:S05]  /*aca0*/  @!P0 NANOSLEEP.SYNCS 0x989680 ;  /* 0x009896800000895d */ /* 0x002fea0003900000 */
[----:B------:R-:W1:Y:S02]  /*acb0*/  @!P0 SYNCS.PHASECHK.TRANS64 P0, [R9+URZ], R4 ;  /* 0x00000004090085a7 */ /* 0x000e64000800007f */
[----:B-1----:R-:W-:Y:S05]  /*acc0*/  @!P0 BRA `(.L_x_328) ;  /* 0xfffffffc00f08947 */ /* 0x002fea000383ffff */
[----:B------:R-:W-:Y:S05]  /*acd0*/  BRA `(.L_x_359) ;  /* 0xfffffff4000c7947 */ /* 0x000fea000383ffff */
.L_x_329:
[----:B0-----:R0:W1:Y:S02]  /*ace0*/  SYNCS.PHASECHK.TRANS64.TRYWAIT P0, [R6+URZ], R5 ;  /* 0x00000005060075a7 */ /* 0x001064000800017f */
[----:B-1----:R-:W-:Y:S05]  /*acf0*/  @!P0 NANOSLEEP.SYNCS 0x989680 ;  /* 0x009896800000895d */ /* 0x002fea0003900000 */
[----:B------:R-:W1:Y:S02]  /*ad00*/  @!P0 SYNCS.PHASECHK.TRANS64 P0, [R6+URZ], R5 ;  /* 0x00000005060085a7 */ /* 0x000e64000800007f */
[----:B-1----:R-:W-:Y:S05]  /*ad10*/  @!P0 BRA `(.L_x_329) ;  /* 0xfffffffc00f08947 */ /* 0x002fea000383ffff */
[----:B------:R-:W-:Y:S05]  /*ad20*/  BRA `(.L_x_360) ;  /* 0xfffffff4001c7947 */ /* 0x000fea000383ffff */
.L_x_330:
[----:B0-----:R0:W1:Y:S02]  /*ad30*/  SYNCS.PHASECHK.TRANS64.TRYWAIT P0, [R9+URZ], R4 ;  /* 0x00000004090075a7 */ /* 0x001064000800017f */
[----:B-1----:R-:W-:Y:S05]  /*ad40*/  @!P0 NANOSLEEP.SYNCS 0x989680 ;  /* 0x009896800000895d */ /* 0x002fea0003900000 */
[----:B------:R-:W1:Y:S02]  /*ad50*/  @!P0 SYNCS.PHASECHK.TRANS64 P0, [R9+URZ], R4 ;  /* 0x00000004090085a7 */ /* 0x000e64000800007f */
[----:B-1----:R-:W-:Y:S05]  /*ad60*/  @!P0 BRA `(.L_x_330) ;  /* 0xfffffffc00f08947 */ /* 0x002fea000383ffff */
[----:B------:R-:W-:Y:S05]  /*ad70*/  BRA `(.L_x_361) ;  /* 0xfffffff4002c7947 */ /* 0x000fea000383ffff */
.L_x_331:
[----:B0-----:R0:W1:Y:S02]  /*ad80*/  SYNCS.PHASECHK.TRANS64.TRYWAIT P0, [R6+URZ], R5 ;  /* 0x00000005060075a7 */ /* 0x001064000800017f */
[----:B-1----:R-:W-:Y:S05]  /*ad90*/  @!P0 NANOSLEEP.SYNCS 0x989680 ;  /* 0x009896800000895d */ /* 0x002fea0003900000 */
[----:B------:R-:W1:Y:S02]  /*ada0*/  @!P0 SYNCS.PHASECHK.TRANS64 P0, [R6+URZ], R5 ;  /* 0x00000005060085a7 */ /* 0x000e64000800007f */
[----:B-1----:R-:W-:Y:S05]  /*adb0*/  @!P0 BRA `(.L_x_331) ;  /* 0xfffffffc00f08947 */ /* 0x002fea000383ffff */
[----:B------:R-:W-:Y:S05]  /*adc0*/  BRA `(.L_x_362) ;  /* 0xfffffff4003c7947 */ /* 0x000fea000383ffff */
.L_x_332:
[----:B0-----:R0:W1:Y:S02]  /*add0*/  SYNCS.PHASECHK.TRANS64.TRYWAIT P0, [R9+URZ], R4 ;  /* 0x00000004090075a7 */ /* 0x001064000800017f */
[----:B-1----:R-:W-:Y:S05]  /*ade0*/  @!P0 NANOSLEEP.SYNCS 0x989680 ;  /* 0x009896800000895d */ /* 0x002fea0003900000 */
[----:B------:R-:W1:Y:S02]  /*adf0*/  @!P0 SYNCS.PHASECHK.TRANS64 P0, [R9+URZ], R4 ;  /* 0x00000004090085a7 */ /* 0x000e64000800007f */
[----:B-1----:R-:W-:Y:S05]  /*ae00*/  @!P0 BRA `(.L_x_332) ;  /* 0xfffffffc00f08947 */ /* 0x002fea000383ffff */
[----:B------:R-:W-:Y:S05]  /*ae10*/  BRA `(.L_x_363) ;  /* 0xfffffff4004c7947 */ /* 0x000fea000383ffff */
.L_x_333:
[----:B0-----:R0:W1:Y:S02]  /*ae20*/  SYNCS.PHASECHK.TRANS64.TRYWAIT P0, [R6+URZ], R5 ;  /* 0x00000005060075a7 */ /* 0x001064000800017f */
[----:B-1----:R-:W-:Y:S05]  /*ae30*/  @!P0 NANOSLEEP.SYNCS 0x989680 ;  /* 0x009896800000895d */ /* 0x002fea0003900000 */
[----:B------:R-:W1:Y:S02]  /*ae40*/  @!P0 SYNCS.PHASECHK.TRANS64 P0, [R6+URZ], R5 ;  /* 0x00000005060085a7 */ /* 0x000e64000800007f */
[----:B-1----:R-:W-:Y:S05]  /*ae50*/  @!P0 BRA `(.L_x_333) ;  /* 0xfffffffc00f08947 */ /* 0x002fea000383ffff */
[----:B------:R-:W-:Y:S05]  /*ae60*/  BRA `(.L_x_364) ;  /* 0xfffffff4005c7947 */ /* 0x000fea000383ffff */
.L_x_334:
[----:B0-----:R0:W1:Y:S02]  /*ae70*/  SYNCS.PHASECHK.TRANS64.TRYWAIT P0, [R9+URZ], R4 ;  /* 0x00000004090075a7 */ /* 0x001064000800017f */
[----:B-1----:R-:W-:Y:S05]  /*ae80*/  @!P0 NANOSLEEP.SYNCS 0x989680 ;  /* 0x009896800000895d */ /* 0x002fea0003900000 */
[----:B------:R-:W1:Y:S02]  /*ae90*/  @!P0 SYNCS.PHASECHK.TRANS64 P0, [R9+URZ], R4 ;  /* 0x00000004090085a7 */ /* 0x000e64000800007f */
[----:B-1----:R-:W-:Y:S05]  /*aea0*/  @!P0 BRA `(.L_x_334) ;  /* 0xfffffffc00f08947 */ /* 0x002fea000383ffff */
[----:B------:R-:W-:Y:S05]  /*aeb0*/  BRA `(.L_x_365) ;  /* 0xfffffff4006c7947 */ /* 0x000fea000383ffff */
.L_x_335:
[----:B0-----:R0:W1:Y:S02]  /*aec0*/  SYNCS.PHASECHK.TRANS64.TRYWAIT P0, [R6+URZ], R5 ;  /* 0x00000005060075a7 */ /* 0x001064000800017f */
[----:B-1----:R-:W-:Y:S05]  /*aed0*/  @!P0 NANOSLEEP.SYNCS 0x989680 ;  /* 0x009896800000895d */ /* 0x002fea0003900000 */
[----:B------:R-:W1:Y:S02]  /*aee0*/  @!P0 SYNCS.PHASECHK.TRANS64 P0, [R6+URZ], R5 ;  /* 0x00000005060085a7 */ /* 0x000e64000800007f */
[----:B-1----:R-:W-:Y:S05]  /*aef0*/  @!P0 BRA `(.L_x_335) ;  /* 0xfffffffc00f08947 */ /* 0x002fea000383ffff */
[----:B------:R-:W-:Y:S05]  /*af00*/  BRA `(.L_x_366) ;  /* 0xfffffff4007c7947 */ /* 0x000fea000383ffff */
.L_x_336:
[----:B0-----:R0:W1:Y:S02]  /*af10*/  SYNCS.PHASECHK.TRANS64.TRYWAIT P0, [R9+URZ], R4 ;  /* 0x00000004090075a7 */ /* 0x001064000800017f */
[----:B-1----:R-:W-:Y:S05]  /*af20*/  @!P0 NANOSLEEP.SYNCS 0x989680 ;  /* 0x009896800000895d */ /* 0x002fea0003900000 */
[----:B------:R-:W1:Y:S02]  /*af30*/  @!P0 SYNCS.PHASECHK.TRANS64 P0, [R9+URZ], R4 ;  /* 0x00000004090085a7 */ /* 0x000e64000800007f */
[----:B-1----:R-:W-:Y:S05]  /*af40*/  @!P0 BRA `(.L_x_336) ;  /* 0xfffffffc00f08947 */ /* 0x002fea000383ffff */
[----:B------:R-:W-:Y:S05]  /*af50*/  BRA `(.L_x_367) ;  /* 0xfffffff4008c7947 */ /* 0x000fea000383ffff */
.L_x_337:
[----:B-1----:R1:W2:Y:S02]  /*af60*/  SYNCS.PHASECHK.TRANS64.TRYWAIT P0, [R6+URZ], R5 ;  /* 0x00000005060075a7 */ /* 0x0022a4000800017f */
[----:B--2---:R-:W-:Y:S05]  /*af70*/  @!P0 NANOSLEEP.SYNCS 0x989680 ;  /* 0x009896800000895d */ /* 0x004fea0003900000 */
[----:B------:R-:W2:Y:S02]  /*af80*/  @!P0 SYNCS.PHASECHK.TRANS64 P0, [R6+URZ], R5 ;  /* 0x00000005060085a7 */ /* 0x000ea4000800007f */
[----:B--2---:R-:W-:Y:S05]  /*af90*/  @!P0 BRA `(.L_x_337) ;  /* 0xfffffffc00f08947 */ /* 0x004fea000383ffff */
[----:B------:R-:W-:Y:S05]  /*afa0*/  BRA `(.L_x_368) ;  /* 0xfffffff400947947 */ /* 0x000fea000383ffff */
.L_x_369:
[----:B------:R-:W-:-:S00]  /*afb0*/  BRA `(.L_x_369) ;  /* 0xfffffffc00fc7947 */ /* 0x000fc0000383ffff */
[----:B------:R-:W-:-:S00]  /*afc0*/  NOP ;  /* 0x0000000000007918 */ /* 0x000fc00000000000 */
        /* <DEDUP_REMOVED lines=11> */
.L_x_370:


//--------------------- .nv.global.init           --------------------------
	.section	.nv.global.init,"aw",@progbits
.nv.global.init:
	.type		$str$22,@object
	.size		$str$22,($str$23 - $str$22)
$str$22:
        /*0000*/ 	.byte	0x6b, 0x5f, 0x74, 0x69, 0x6c, 0x65, 0x5f, 0x63, 0x6f, 0x75, 0x6e, 0x74, 0x20, 0x3e, 0x3d, 0x20
        /*0010*/ 	.byte	0x31, 0x00
	.type		$str$23,@object
	.size		$str$23,(__unnamed_1 - $str$23)
$str$23:
        /*0012*/ 	.byte	0x2f, 0x74, 0x6d, 0x70, 0x2f, 0x63, 0x75, 0x74, 0x6c, 0x61, 0x73, 0x73, 0x5f, 0x73, 0x77, 0x65
        /*0022*/ 	.byte	0x65, 0x70, 0x5f, 0x73, 0x72, 0x63, 0x2f, 0x69, 0x6e, 0x63, 0x6c, 0x75, 0x64, 0x65, 0x2f, 0x63
        /*0032*/ 	.byte	0x75, 0x74, 0x6c, 0x61, 0x73, 0x73, 0x2f, 0x67, 0x65, 0x6d, 0x6d, 0x2f, 0x63, 0x6f, 0x6c, 0x6c
        /*0042*/ 	.byte	0x65, 0x63, 0x74, 0x69, 0x76, 0x65, 0x2f, 0x73, 0x6d, 0x39, 0x30, 0x5f, 0x6d, 0x6d, 0x61, 0x5f
        /*0052*/ 	.byte	0x74, 0x6d, 0x61, 0x5f, 0x67, 0x6d, 0x6d, 0x61, 0x5f, 0x73, 0x73, 0x5f, 0x77, 0x61, 0x72, 0x70
        /*0062*/ 	.byte	0x73, 0x70, 0x65, 0x63, 0x69, 0x61, 0x6c, 0x69, 0x7a, 0x65, 0x64, 0x2e, 0x68, 0x70, 0x70, 0x00
	.type		__unnamed_1,@object
	.size		__unnamed_1,(.L_0 - __unnamed_1)
__unnamed_1:
        /*0072*/ 	.byte	0x76, 0x6f, 0x69, 0x64, 0x20, 0x63, 0x75, 0x74, 0x6c, 0x61, 0x73, 0x73, 0x3a, 0x3a, 0x67, 0x65
        /* <DEDUP_REMOVED lines=172> */
        /*0b42*/ 	.byte	0x6e, 0x74, 0x69, 0x74, 0x79, 0x5d, 0x00
.L_0:


//--------------------- .nv.shared._ZN7cutlass13device_kernelINS_4gemm6kernel13GemmUniversalIN4cute5tupleIJiiiiEEENS1_10collective13CollectiveMmaINS1_34MainloopSm90TmaGmmaWarpSpecializedILi22ENS5_IJNS4_1CILi2EEENSA_ILi1EEESC_EEENS1_32KernelTmaWarpSpecializedPingpongEEENS5_IJNSA_ILi64EEENSA_ILi256EEENSA_ILi32EEEEEEaNS5_IJlSC_lEEEaSK_NS4_8TiledMMAINS4_8MMA_AtomIJNS4_4SM904GMMA27MMA_64x256x32_S32S8S8_SS_TNEEEENS4_6LayoutINS5_IJSC_SC_SC_EEENS5_IJNSA_ILi0EEEST_ST_EEEEENS5_IJNS4_10UnderscoreESW_SW_EEEEENS4_13SM90_TMA_LOADENS4_14ComposedLayoutINS4_7SwizzleILi1ELi4ELi3EEENS4_18smem_ptr_flag_bitsILi8EEENSR_INS5_IJNSA_ILi8EEESI_EEENS5_IJSI_SC_EEEEEEEvNS4_8identityENS4_23SM90_TMA_LOAD_MULTICASTES19_vS1A_EENS_8epilogue10collective6detail29Sm90TmaWarpSpecializedAdapterINS1E_15DefaultEpilogueIaSK_SK_NS1D_6thread17LinearCombinationIaLi1EiiLNS1I_9ScaleType4KindE0ELNS_15FloatRoundStyleE2EaEENS1_15EpilogueDefaultEEEEEvvEEEEvNT_6ParamsE --------------------------
	.section	.nv.shared._ZN7cutlass13device_kernelINS_4gemm6kernel13GemmUniversalIN4cute5tupleIJiiiiEEENS1_10collective13CollectiveMmaINS1_34MainloopSm90TmaGmmaWarpSpecializedILi22ENS5_IJNS4_1CILi2EEENSA_ILi1EEESC_EEENS1_32KernelTmaWarpSpecializedPingpongEEENS5_IJNSA_ILi64EEENSA_ILi256EEENSA_ILi32EEEEEEaNS5_IJlSC_lEEEaSK_NS4_8TiledMMAINS4_8MMA_AtomIJNS4_4SM904GMMA27MMA_64x256x32_S32S8S8_SS_TNEEEENS4_6LayoutINS5_IJSC_SC_SC_EEENS5_IJNSA_ILi0EEEST_ST_EEEEENS5_IJNS4_10UnderscoreESW_SW_EEEEENS4_13SM90_TMA_LOADENS4_14ComposedLayoutINS4_7SwizzleILi1ELi4ELi3EEENS4_18smem_ptr_flag_bitsILi8EEENSR_INS5_IJNSA_ILi8EEESI_EEENS5_IJSI_SC_EEEEEEEvNS4_8identityENS4_23SM90_TMA_LOAD_MULTICASTES19_vS1A_EENS_8epilogue10collective6detail29Sm90TmaWarpSpecializedAdapterINS1E_15DefaultEpilogueIaSK_SK_NS1D_6thread17LinearCombinationIaLi1EiiLNS1I_9ScaleType4KindE0ELNS_15FloatRoundStyleE2EaEENS1_15EpilogueDefaultEEEEEvvEEEEvNT_6ParamsE,"aw",@nobits
	.sectionflags	@""
	.align	16
	.zero		1024


//--------------------- .nv.shared.reserved.0     --------------------------
	.section	.nv.shared.reserved.0,"aw",@nobits
	.weak		__nv_reservedSMEM_offset_0_alias
	.size		__nv_reservedSMEM_offset_0_alias, 0, 0
	.other		__nv_reservedSMEM_offset_0_alias,@"STO_CUDA_RESERVED_SHARED STV_DEFAULT"
__nv_reservedSMEM_offset_0_alias:
	.zero		0


//--------------------- .nv.global                --------------------------
	.section	.nv.global,"aw",@nobits
.nv.global:
	.type		_ZN39_INTERNAL_55a96358_4_k_cu_fd39c715_81754cute1_E,@object
	.size		_ZN39_INTERNAL_55a96358_4_k_cu_fd39c715_81754cute1_E,(_ZN39_INTERNAL_55a96358_4_k_cu_fd39c715_81754cuda3std3__45__cpo6cbeginE - _ZN39_INTERNAL_55a96358_4_k_cu_fd39c715_81754cute1_E)
_ZN39_INTERNAL_55a96358_4_k_cu_fd39c715_81754cute1_E:
	.zero		1
	.type		_ZN39_INTERNAL_55a96358_4_k_cu_fd39c715_81754cuda3std3__45__cpo6cbeginE,@object
	.size		_ZN39_INTERNAL_55a96358_4_k_cu_fd39c715_81754cuda3std3__45__cpo6cbeginE,(_ZN39_INTERNAL_55a96358_4_k_cu_fd39c715_81754cuda3std3__48in_placeE - _ZN39_INTERNAL_55a96358_4_k_cu_fd39c715_81754cuda3std3__45__cpo6cbeginE)
_ZN39_INTERNAL_55a96358_4_k_cu_fd39c715_81754cuda3std3__45__cpo6cbeginE:
	.zero		1
	.type		_ZN39_INTERNAL_55a96358_4_k_cu_fd39c715_81754cuda3std3__48in_placeE,@object
	.size		_ZN39_INTERNAL_55a96358_4_k_cu_fd39c715_81754cuda3std3__48in_placeE,(_ZN39_INTERNAL_55a96358_4_k_cu_fd39c715_81754cuda3std6ranges3__45__cpo9iter_moveE - _ZN39_INTERNAL_55a96358_4_k_cu_fd39c715_81754cuda3std3__48in_placeE)
_ZN39_INTERNAL_55a96358_4_k_cu_fd39c715_81754cuda3std3__48in_placeE:
	.zero		1
	.type		_ZN39_INTERNAL_55a96358_4_k_cu_fd39c715_81754cuda3std6ranges3__45__cpo9iter_moveE,@object
	.size		_ZN39_INTERNAL_55a96358_4_k_cu_fd39c715_81754cuda3std6ranges3__45__cpo9iter_moveE,(_ZN39_INTERNAL_55a96358_4_k_cu_fd39c715_81754cuda3std3__45__cpo5beginE - _ZN39_INTERNAL_55a96358_4_k_cu_fd39c715_81754cuda3std6ranges3__45__cpo9iter_moveE)
_ZN39_INTERNAL_55a96358_4_k_cu_fd39c715_81754cuda3std6ranges3__45__cpo9iter_moveE:
	.zero		1
	.type		_ZN39_INTERNAL_55a96358_4_k_cu_fd39c715_81754cuda3std3__45__cpo5beginE,@object
	.size		_ZN39_INTERNAL_55a96358_4_k_cu_fd39c715_81754cuda3std3__45__cpo5beginE,(_ZN39_INTERNAL_55a96358_4_k_cu_fd39c715_81754cuda3std3__441_GLOBAL__N__55a96358_4_k_cu_fd39c715_81756ignoreE - _ZN39_INTERNAL_55a96358_4_k_cu_fd39c715_81754cuda3std3__45__cpo5beginE)
_ZN39_INTERNAL_55a96358_4_k_cu_fd39c715_81754cuda3std3__45__cpo5beginE:
	.zero		1
	.type		_ZN39_INTERNAL_55a96358_4_k_cu_fd39c715_81754cuda3std3__441_GLOBAL__N__55a96358_4_k_cu_fd39c715_81756ignoreE,@object
	.size		_ZN39_INTERNAL_55a96358_4_k_cu_fd39c715_81754cuda3std3__441_GLOBAL__N__55a96358_4_k_cu_fd39c715_81756ignoreE,(_ZN39_INTERNAL_55a96358_4_k_cu_fd39c715_81754cute7productE - _ZN39_INTERNAL_55a96358_4_k_cu_fd39c715_81754cuda3std3__441_GLOBAL__N__55a96358_4_k_cu_fd39c715_81756ignoreE)
_ZN39_INTERNAL_55a96358_4_k_cu_fd39c715_81754cuda3std3__441_GLOBAL__N__55a96358_4_k_cu_fd39c715_81756ignoreE:
	.zero		1
	.type		_ZN39_INTERNAL_55a96358_4_k_cu_fd39c715_81754cute7productE,@object
	.size		_ZN39_INTERNAL_55a96358_4_k_cu_fd39c715_81754cute7productE,(_ZN39_INTERNAL_55a96358_4_k_cu_fd39c715_81754cuda3std3__45__cpo3endE - _ZN39_INTERNAL_55a96358_4_k_cu_fd39c715_81754cute7productE)
_ZN39_INTERNAL_55a96358_4_k_cu_fd39c715_81754cute7productE:
	.zero		1
	.type		_ZN39_INTERNAL_55a96358_4_k_cu_fd39c715_81754cuda3std3__45__cpo3endE,@object
	.size		_ZN39_INTERNAL_55a96358_4_k_cu_fd39c715_81754cuda3std3__45__cpo3endE,(_ZN39_INTERNAL_55a96358_4_k_cu_fd39c715_81754cuda3std3__419piecewise_constructE - _ZN39_INTERNAL_55a96358_4_k_cu_fd39c715_81754cuda3std3__45__cpo3endE)
_ZN39_INTERNAL_55a96358_4_k_cu_fd39c715_81754cuda3std3__45__cpo3endE:
	.zero		1
	.type		_ZN39_INTERNAL_55a96358_4_k_cu_fd39c715_81754cuda3std3__419piecewise_constructE,@object
	.size		_ZN39_INTERNAL_55a96358_4_k_cu_fd39c715_81754cuda3std3__419piecewise_constructE,(_ZN39_INTERNAL_55a96358_4_k_cu_fd39c715_81754cuda3std3__45__cpo4cendE - _ZN39_INTERNAL_55a96358_4_k_cu_fd39c715_81754cuda3std3__419piecewise_constructE)
_ZN39_INTERNAL_55a96358_4_k_cu_fd39c715_81754cuda3std3__419piecewise_constructE:
	.zero		1
	.type		_ZN39_INTERNAL_55a96358_4_k_cu_fd39c715_81754cuda3std3__45__cpo4cendE,@object
	.size		_ZN39_INTERNAL_55a96358_4_k_cu_fd39c715_81754cuda3std3__45__cpo4cendE,(_ZN39_INTERNAL_55a96358_4_k_cu_fd39c715_81754cuda3std6ranges3__45__cpo4swapE - _ZN39_INTERNAL_55a96358_4_k_cu_fd39c715_81754cuda3std3__45__cpo4cendE)
_ZN39_INTERNAL_55a96358_4_k_cu_fd39c715_81754cuda3std3__45__cpo4cendE:
	.zero		1
	.type		_ZN39_INTERNAL_55a96358_4_k_cu_fd39c715_81754cuda3std6ranges3__45__cpo4swapE,@object
	.size		_ZN39_INTERNAL_55a96358_4_k_cu_fd39c715_81754cuda3std6ranges3__45__cpo4swapE,(.L_8 - _ZN39_INTERNAL_55a96358_4_k_cu_fd39c715_81754cuda3std6ranges3__45__cpo4swapE)
_ZN39_INTERNAL_55a96358_4_k_cu_fd39c715_81754cuda3std6ranges3__45__cpo4swapE:
	.zero		1
.L_8:


//--------------------- .nv.constant0._ZN7cutlass13device_kernelINS_4gemm6kernel13GemmUniversalIN4cute5tupleIJiiiiEEENS1_10collective13CollectiveMmaINS1_34MainloopSm90TmaGmmaWarpSpecializedILi22ENS5_IJNS4_1CILi2EEENSA_ILi1EEESC_EEENS1_32KernelTmaWarpSpecializedPingpongEEENS5_IJNSA_ILi64EEENSA_ILi256EEENSA_ILi32EEEEEEaNS5_IJlSC_lEEEaSK_NS4_8TiledMMAINS4_8MMA_AtomIJNS4_4SM904GMMA27MMA_64x256x32_S32S8S8_SS_TNEEEENS4_6LayoutINS5_IJSC_SC_SC_EEENS5_IJNSA_ILi0EEEST_ST_EEEEENS5_IJNS4_10UnderscoreESW_SW_EEEEENS4_13SM90_TMA_LOADENS4_14ComposedLayoutINS4_7SwizzleILi1ELi4ELi3EEENS4_18smem_ptr_flag_bitsILi8EEENSR_INS5_IJNSA_ILi8EEESI_EEENS5_IJSI_SC_EEEEEEEvNS4_8identityENS4_23SM90_TMA_LOAD_MULTICASTES19_vS1A_EENS_8epilogue10collective6detail29Sm90TmaWarpSpecializedAdapterINS1E_15DefaultEpilogueIaSK_SK_NS1D_6thread17LinearCombinationIaLi1EiiLNS1I_9ScaleType4KindE0ELNS_15FloatRoundStyleE2EaEENS1_15EpilogueDefaultEEEEEvvEEEEvNT_6ParamsE --------------------------
	.section	.nv.constant0._ZN7cutlass13device_kernelINS_4gemm6kernel13GemmUniversalIN4cute5tupleIJiiiiEEENS1_10collective13CollectiveMmaINS1_34MainloopSm90TmaGmmaWarpSpecializedILi22ENS5_IJNS4_1CILi2EEENSA_ILi1EEESC_EEENS1_32KernelTmaWarpSpecializedPingpongEEENS5_IJNSA_ILi64EEENSA_ILi256EEENSA_ILi32EEEEEEaNS5_IJlSC_lEEEaSK_NS4_8TiledMMAINS4_8MMA_AtomIJNS4_4SM904GMMA27MMA_64x256x32_S32S8S8_SS_TNEEEENS4_6LayoutINS5_IJSC_SC_SC_EEENS5_IJNSA_ILi0EEEST_ST_EEEEENS5_IJNS4_10UnderscoreESW_SW_EEEEENS4_13SM90_TMA_LOADENS4_14ComposedLayoutINS4_7SwizzleILi1ELi4ELi3EEENS4_18smem_ptr_flag_bitsILi8EEENSR_INS5_IJNSA_ILi8EEESI_EEENS5_IJSI_SC_EEEEEEEvNS4_8identityENS4_23SM90_TMA_LOAD_MULTICASTES19_vS1A_EENS_8epilogue10collective6detail29Sm90TmaWarpSpecializedAdapterINS1E_15DefaultEpilogueIaSK_SK_NS1D_6thread17LinearCombinationIaLi1EiiLNS1I_9ScaleType4KindE0ELNS_15FloatRoundStyleE2EaEENS1_15EpilogueDefaultEEEEEvvEEEEvNT_6ParamsE,"a",@progbits
	.sectionflags	@""
	.align	4
.nv.constant0._ZN7cutlass13device_kernelINS_4gemm6kernel13GemmUniversalIN4cute5tupleIJiiiiEEENS1_10collective13CollectiveMmaINS1_34MainloopSm90TmaGmmaWarpSpecializedILi22ENS5_IJNS4_1CILi2EEENSA_ILi1EEESC_EEENS1_32KernelTmaWarpSpecializedPingpongEEENS5_IJNSA_ILi64EEENSA_ILi256EEENSA_ILi32EEEEEEaNS5_IJlSC_lEEEaSK_NS4_8TiledMMAINS4_8MMA_AtomIJNS4_4SM904GMMA27MMA_64x256x32_S32S8S8_SS_TNEEEENS4_6LayoutINS5_IJSC_SC_SC_EEENS5_IJNSA_ILi0EEEST_ST_EEEEENS5_IJNS4_10UnderscoreESW_SW_EEEEENS4_13SM90_TMA_LOADENS4_14ComposedLayoutINS4_7SwizzleILi1ELi4ELi3EEENS4_18smem_ptr_flag_bitsILi8EEENSR_INS5_IJNSA_ILi8EEESI_EEENS5_IJSI_SC_EEEEEEEvNS4_8identityENS4_23SM90_TMA_LOAD_MULTICASTES19_vS1A_EENS_8epilogue10collective6detail29Sm90TmaWarpSpecializedAdapterINS1E_15DefaultEpilogueIaSK_SK_NS1D_6thread17LinearCombinationIaLi1EiiLNS1I_9ScaleType4KindE0ELNS_15FloatRoundStyleE2EaEENS1_15EpilogueDefaultEEEEEvvEEEEvNT_6ParamsE:
	.zero		1664


//--------------------- SYMBOLS --------------------------

	.type		.nv.reservedSmem.offset0,@object
	.size		.nv.reservedSmem.offset0,0x4
	.type		__assertfail,@function
